def attn_fwd(
    Q,
    K,
    V,
    Out,
    Lse,
    sm_scale,
    stride_qz,
    stride_qh,
    stride_qm,
    stride_qk,
    stride_kz,
    stride_kh,
    stride_kn,
    stride_kk,
    stride_vz,
    stride_vh,
    stride_vn,
    stride_vk,
    stride_oz,
    stride_oh,
    stride_om,
    stride_ok,
    seqlen_q,
    seqlen_k,
    BLOCK_M: tl.constexpr,
    BLOCK_N: tl.constexpr,
    HEAD_DIM: tl.constexpr,
    CAUSAL: tl.constexpr,
):
    start_m = tl.program_id(0)
    off_hz = tl.program_id(1)
    q_off = off_hz * stride_qh
    k_off = off_hz * stride_kh
    v_off = off_hz * stride_vh
    offs_m = start_m * BLOCK_M + tl.arange(0, BLOCK_M)
    offs_d = tl.arange(0, HEAD_DIM)
    offs_n = tl.arange(0, BLOCK_N)
    q_ptrs = Q + q_off + offs_m[:, None] * stride_qm + offs_d[None, :] * stride_qk
    k_ptrs = K + k_off + offs_d[:, None] * stride_kk + offs_n[None, :] * stride_kn
    v_ptrs = V + v_off + offs_n[:, None] * stride_vn + offs_d[None, :] * stride_vk
    m_i = tl.full([BLOCK_M], float("-inf"), dtype=tl.float32)
    l_i = tl.zeros([BLOCK_M], dtype=tl.float32) + 1.0
    acc = tl.zeros([BLOCK_M, HEAD_DIM], dtype=tl.float32)
    q = tl.load(q_ptrs)
    acc, l_i, m_i = _attn_fwd_inner(
        acc,
        l_i,
        m_i,
        q,
        k_ptrs,
        v_ptrs,
        sm_scale,
        stride_kn,
        stride_vn,
        start_m,
        seqlen_k,
        BLOCK_M,
        BLOCK_N,
        HEAD_DIM,
        CAUSAL,
    )
    acc = acc / l_i[:, None]
    lse = m_i + tl.math.log2(l_i) / 1.4426950408889634
    o_ptrs = (
        Out
        + off_hz * stride_oh
        + offs_m[:, None] * stride_om
        + offs_d[None, :] * stride_ok
    )
    tl.store(o_ptrs, acc.to(Out.dtype.element_ty))
    tl.store(Lse + off_hz * seqlen_q + offs_m, lse)

# config = {"BLOCK_M": 256, "BLOCK_N": 128, "HEAD_DIM": 64, "arch": "sm_90", "causal": true, "dtype": "bf16", "num_stages": 2, "num_warps": 16}
# arch = sm_90


// ===== COMPILED SASS (sm_90a) =====

	.target	sm_90a

	.elftype	@"ET_EXEC"


//--------------------- .note.nv.tkinfo           --------------------------
	.section	.note.nv.tkinfo,"",@"SHT_NOTE"
	.sectionflags	@"SHF_NOTE_NV_TKINFO"
	.tkinfo
        /*0018*/ 	.word	0x00000002
        /*0030*/ 	.string	""
        /*0030*/ 	.string	"ptxas"
        /*0030*/ 	.string	"Cuda compilation tools, release 13.0, V13.0.88"
        /*0030*/ 	.string	"Build cuda_13.0.r13.0/compiler.36424714_0"
        /*0030*/ 	.string	"-v  -suppress-debug-info  -lineinfo  -arch sm_90a "



//--------------------- .note.nv.cuinfo           --------------------------
	.section	.note.nv.cuinfo,"",@"SHT_NOTE"
	.sectionflags	@"SHF_NOTE_NV_CUINFO"
        /*0018*/ 	.short	0x0002
        /*001a*/ 	.short	0x005a
        /*001c*/ 	.short	0x0082
	.zero		2


//--------------------- .nv.info                  --------------------------
	.section	.nv.info,"",@"SHT_CUDA_INFO"
	.align	4


	//----- nvinfo : EIATTR_REGCOUNT
	.align		4
        /*0000*/ 	.byte	0x04, 0x2f
        /*0002*/ 	.short	(.L_2 - .L_1)
	.align		4
.L_1:
        /*0004*/ 	.word	index@(attn_fwd)
        /*0008*/ 	.word	0x00000080


	//----- nvinfo : EIATTR_FRAME_SIZE
	.align		4
.L_2:
        /*000c*/ 	.byte	0x04, 0x11
        /*000e*/ 	.short	(.L_4 - .L_3)
	.align		4
.L_3:
        /*0010*/ 	.word	index@(attn_fwd)
        /*0014*/ 	.word	0x00000188


	//----- nvinfo : EIATTR_MIN_STACK_SIZE
	.align		4
.L_4:
        /*0018*/ 	.byte	0x04, 0x12
        /*001a*/ 	.short	(.L_6 - .L_5)
	.align		4
.L_5:
        /*001c*/ 	.word	index@(attn_fwd)
        /*0020*/ 	.word	0x00000188
.L_6:


//--------------------- .nv.compat                --------------------------
	.section	.nv.compat,"",@"SHT_CUDA_COMPAT_INFO"
	.align	4
        /*0000*/ 	.byte	0x02, 0x09, 0x01, 0x00, 0x02, 0x02, 0x04, 0x00, 0x02, 0x05, 0x05, 0x00, 0x03, 0x07, 0x01, 0x01
        /*0010*/ 	.byte	0x02, 0x03, 0x00, 0x00, 0x02, 0x06, 0x01, 0x00, 0x04, 0x0b, 0x08, 0x00, 0x00, 0x00, 0x00, 0x00
        /*0020*/ 	.byte	0x00, 0x00, 0x00, 0x00


//--------------------- .nv.info.attn_fwd         --------------------------
	.section	.nv.info.attn_fwd,"",@"SHT_CUDA_INFO"
	.sectionflags	@""
	.align	4


	//----- nvinfo : EIATTR_CUDA_API_VERSION
	.align		4
        /*0000*/ 	.byte	0x04, 0x37
        /*0002*/ 	.short	(.L_8 - .L_7)
.L_7:
        /*0004*/ 	.word	0x00000082


	//----- nvinfo : EIATTR_KPARAM_INFO
	.align		4
.L_8:
        /*0008*/ 	.byte	0x04, 0x17
        /*000a*/ 	.short	(.L_10 - .L_9)
.L_9:
        /*000c*/ 	.word	0x00000000
        /*0010*/ 	.short	0x0019
        /*0012*/ 	.short	0x0080
        /*0014*/ 	.byte	0x00, 0xf4, 0x21, 0x00


	//----- nvinfo : EIATTR_KPARAM_INFO
	.align		4
.L_10:
        /*0018*/ 	.byte	0x04, 0x17
        /*001a*/ 	.short	(.L_12 - .L_11)
.L_11:
        /*001c*/ 	.word	0x00000000
        /*0020*/ 	.short	0x0018
        /*0022*/ 	.short	0x0078
        /*0024*/ 	.byte	0x00, 0xf4, 0x21, 0x00


	//----- nvinfo : EIATTR_KPARAM_INFO
	.align		4
.L_12:
        /*0028*/ 	.byte	0x04, 0x17
        /*002a*/ 	.short	(.L_14 - .L_13)
.L_13:
        /*002c*/ 	.word	0x00000000
        /*0030*/ 	.short	0x0017
        /*0032*/ 	.short	0x0070
        /*0034*/ 	.byte	0x00, 0xf0, 0x11, 0x00


	//----- nvinfo : EIATTR_KPARAM_INFO
	.align		4
.L_14:
        /*0038*/ 	.byte	0x04, 0x17
        /*003a*/ 	.short	(.L_16 - .L_15)
.L_15:
        /*003c*/ 	.word	0x00000000
        /*0040*/ 	.short	0x0016
        /*0042*/ 	.short	0x006c
        /*0044*/ 	.byte	0x00, 0xf0, 0x11, 0x00


	//----- nvinfo : EIATTR_KPARAM_INFO
	.align		4
.L_16:
        /*0048*/ 	.byte	0x04, 0x17
        /*004a*/ 	.short	(.L_18 - .L_17)
.L_17:
        /*004c*/ 	.word	0x00000000
        /*0050*/ 	.short	0x0015
        /*0052*/ 	.short	0x0068
        /*0054*/ 	.byte	0x00, 0xf0, 0x11, 0x00


	//----- nvinfo : EIATTR_KPARAM_INFO
	.align		4
.L_18:
        /*0058*/ 	.byte	0x04, 0x17
        /*005a*/ 	.short	(.L_20 - .L_19)
.L_19:
        /*005c*/ 	.word	0x00000000
        /*0060*/ 	.short	0x0014
        /*0062*/ 	.short	0x0064
        /*0064*/ 	.byte	0x00, 0xf0, 0x11, 0x00


	//----- nvinfo : EIATTR_KPARAM_INFO
	.align		4
.L_20:
        /*0068*/ 	.byte	0x04, 0x17
        /*006a*/ 	.short	(.L_22 - .L_21)
.L_21:
        /*006c*/ 	.word	0x00000000
        /*0070*/ 	.short	0x0013
        /*0072*/ 	.short	0x0060
        /*0074*/ 	.byte	0x00, 0xf0, 0x11, 0x00


	//----- nvinfo : EIATTR_KPARAM_INFO
	.align		4
.L_22:
        /*0078*/ 	.byte	0x04, 0x17
        /*007a*/ 	.short	(.L_24 - .L_23)
.L_23:
        /*007c*/ 	.word	0x00000000
        /*0080*/ 	.short	0x0012
        /*0082*/ 	.short	0x005c
        /*0084*/ 	.byte	0x00, 0xf0, 0x11, 0x00


	//----- nvinfo : EIATTR_KPARAM_INFO
	.align		4
.L_24:
        /*0088*/ 	.byte	0x04, 0x17
        /*008a*/ 	.short	(.L_26 - .L_25)
.L_25:
        /*008c*/ 	.word	0x00000000
        /*0090*/ 	.short	0x0011
        /*0092*/ 	.short	0x0058
        /*0094*/ 	.byte	0x00, 0xf0, 0x11, 0x00


	//----- nvinfo : EIATTR_KPARAM_INFO
	.align		4
.L_26:
        /*0098*/ 	.byte	0x04, 0x17
        /*009a*/ 	.short	(.L_28 - .L_27)
.L_27:
        /*009c*/ 	.word	0x00000000
        /*00a0*/ 	.short	0x0010
        /*00a2*/ 	.short	0x0054
        /*00a4*/ 	.byte	0x00, 0xf0, 0x11, 0x00


	//----- nvinfo : EIATTR_KPARAM_INFO
	.align		4
.L_28:
        /*00a8*/ 	.byte	0x04, 0x17
        /*00aa*/ 	.short	(.L_30 - .L_29)
.L_29:
        /*00ac*/ 	.word	0x00000000
        /*00b0*/ 	.short	0x000f
        /*00b2*/ 	.short	0x0050
        /*00b4*/ 	.byte	0x00, 0xf0, 0x11, 0x00


	//----- nvinfo : EIATTR_KPARAM_INFO
	.align		4
.L_30:
        /*00b8*/ 	.byte	0x04, 0x17
        /*00ba*/ 	.short	(.L_32 - .L_31)
.L_31:
        /*00bc*/ 	.word	0x00000000
        /*00c0*/ 	.short	0x000e
        /*00c2*/ 	.short	0x004c
        /*00c4*/ 	.byte	0x00, 0xf0, 0x11, 0x00


	//----- nvinfo : EIATTR_KPARAM_INFO
	.align		4
.L_32:
        /*00c8*/ 	.byte	0x04, 0x17
        /*00ca*/ 	.short	(.L_34 - .L_33)
.L_33:
        /*00cc*/ 	.word	0x00000000
        /*00d0*/ 	.short	0x000d
        /*00d2*/ 	.short	0x0048
        /*00d4*/ 	.byte	0x00, 0xf0, 0x11, 0x00


	//----- nvinfo : EIATTR_KPARAM_INFO
	.align		4
.L_34:
        /*00d8*/ 	.byte	0x04, 0x17
        /*00da*/ 	.short	(.L_36 - .L_35)
.L_35:
        /*00dc*/ 	.word	0x00000000
        /*00e0*/ 	.short	0x000c
        /*00e2*/ 	.short	0x0044
        /*00e4*/ 	.byte	0x00, 0xf0, 0x11, 0x00


	//----- nvinfo : EIATTR_KPARAM_INFO
	.align		4
.L_36:
        /*00e8*/ 	.byte	0x04, 0x17
        /*00ea*/ 	.short	(.L_38 - .L_37)
.L_37:
        /*00ec*/ 	.word	0x00000000
        /*00f0*/ 	.short	0x000b
        /*00f2*/ 	.short	0x0040
        /*00f4*/ 	.byte	0x00, 0xf0, 0x11, 0x00


	//----- nvinfo : EIATTR_KPARAM_INFO
	.align		4
.L_38:
        /*00f8*/ 	.byte	0x04, 0x17
        /*00fa*/ 	.short	(.L_40 - .L_39)
.L_39:
        /*00fc*/ 	.word	0x00000000
        /*0100*/ 	.short	0x000a
        /*0102*/ 	.short	0x003c
        /*0104*/ 	.byte	0x00, 0xf0, 0x11, 0x00


	//----- nvinfo : EIATTR_KPARAM_INFO
	.align		4
.L_40:
        /*0108*/ 	.byte	0x04, 0x17
        /*010a*/ 	.short	(.L_42 - .L_41)
.L_41:
        /*010c*/ 	.word	0x00000000
        /*0110*/ 	.short	0x0009
        /*0112*/ 	.short	0x0038
        /*0114*/ 	.byte	0x00, 0xf0, 0x11, 0x00


	//----- nvinfo : EIATTR_KPARAM_INFO
	.align		4
.L_42:
        /*0118*/ 	.byte	0x04, 0x17
        /*011a*/ 	.short	(.L_44 - .L_43)
.L_43:
        /*011c*/ 	.word	0x00000000
        /*0120*/ 	.short	0x0008
        /*0122*/ 	.short	0x0034
        /*0124*/ 	.byte	0x00, 0xf0, 0x11, 0x00


	//----- nvinfo : EIATTR_KPARAM_INFO
	.align		4
.L_44:
        /*0128*/ 	.byte	0x04, 0x17
        /*012a*/ 	.short	(.L_46 - .L_45)
.L_45:
        /*012c*/ 	.word	0x00000000
        /*0130*/ 	.short	0x0007
        /*0132*/ 	.short	0x0030
        /*0134*/ 	.byte	0x00, 0xf0, 0x11, 0x00


	//----- nvinfo : EIATTR_KPARAM_INFO
	.align		4
.L_46:
        /*0138*/ 	.byte	0x04, 0x17
        /*013a*/ 	.short	(.L_48 - .L_47)
.L_47:
        /*013c*/ 	.word	0x00000000
        /*0140*/ 	.short	0x0006
        /*0142*/ 	.short	0x002c
        /*0144*/ 	.byte	0x00, 0xf0, 0x11, 0x00


	//----- nvinfo : EIATTR_KPARAM_INFO
	.align		4
.L_48:
        /*0148*/ 	.byte	0x04, 0x17
        /*014a*/ 	.short	(.L_50 - .L_49)
.L_49:
        /*014c*/ 	.word	0x00000000
        /*0150*/ 	.short	0x0005
        /*0152*/ 	.short	0x0028
        /*0154*/ 	.byte	0x00, 0xf0, 0x11, 0x00


	//----- nvinfo : EIATTR_KPARAM_INFO
	.align		4
.L_50:
        /*0158*/ 	.byte	0x04, 0x17
        /*015a*/ 	.short	(.L_52 - .L_51)
.L_51:
        /*015c*/ 	.word	0x00000000
        /*0160*/ 	.short	0x0004
        /*0162*/ 	.short	0x0020
        /*0164*/ 	.byte	0x00, 0xf4, 0x21, 0x00


	//----- nvinfo : EIATTR_KPARAM_INFO
	.align		4
.L_52:
        /*0168*/ 	.byte	0x04, 0x17
        /*016a*/ 	.short	(.L_54 - .L_53)
.L_53:
        /*016c*/ 	.word	0x00000000
        /*0170*/ 	.short	0x0003
        /*0172*/ 	.short	0x0018
        /*0174*/ 	.byte	0x00, 0xf4, 0x21, 0x00


	//----- nvinfo : EIATTR_KPARAM_INFO
	.align		4
.L_54:
        /*0178*/ 	.byte	0x04, 0x17
        /*017a*/ 	.short	(.L_56 - .L_55)
.L_55:
        /*017c*/ 	.word	0x00000000
        /*0180*/ 	.short	0x0002
        /*0182*/ 	.short	0x0010
        /*0184*/ 	.byte	0x00, 0xf4, 0x21, 0x00


	//----- nvinfo : EIATTR_KPARAM_INFO
	.align		4
.L_56:
        /*0188*/ 	.byte	0x04, 0x17
        /*018a*/ 	.short	(.L_58 - .L_57)
.L_57:
        /*018c*/ 	.word	0x00000000
        /*0190*/ 	.short	0x0001
        /*0192*/ 	.short	0x0008
        /*0194*/ 	.byte	0x00, 0xf4, 0x21, 0x00


	//----- nvinfo : EIATTR_KPARAM_INFO
	.align		4
.L_58:
        /*0198*/ 	.byte	0x04, 0x17
        /*019a*/ 	.short	(.L_60 - .L_59)
.L_59:
        /*019c*/ 	.word	0x00000000
        /*01a0*/ 	.short	0x0000
        /*01a2*/ 	.short	0x0000
        /*01a4*/ 	.byte	0x00, 0xf4, 0x21, 0x00


	//----- nvinfo : EIATTR_SPARSE_MMA_MASK
	.align		4
.L_60:
        /*01a8*/ 	.byte	0x03, 0x50
        /*01aa*/ 	.short	0x0000


	//----- nvinfo : EIATTR_MAXREG_COUNT
	.align		4
        /*01ac*/ 	.byte	0x03, 0x1b
        /*01ae*/ 	.short	0x0080


	//----- nvinfo : EIATTR_NUM_BARRIERS
	.align		4
        /*01b0*/ 	.byte	0x02, 0x4c
        /*01b2*/ 	.byte	0x01
	.zero		1


	//----- nvinfo : EIATTR_ANNOTATIONS
	.align		4
        /*01b4*/ 	.byte	0x04, 0x55
        /*01b6*/ 	.short	(.L_62 - .L_61)


	//   ....[0]....
.L_61:
        /*01b8*/ 	.word	0x00000001
        /*01bc*/ 	.byte	0xa0, 0x0d, 0x00, 0x00, 0x01, 0x00, 0x00, 0x00, 0xb0, 0x0d, 0x00, 0x00, 0x01, 0x00, 0x00, 0x00
        /* <DEDUP_REMOVED lines=68> */
        /*060c*/ 	.byte	0xb0, 0x5e, 0x00, 0x00, 0x01, 0x00, 0x00, 0x00, 0xf0, 0x5e, 0x00, 0x00


	//----- nvinfo : EIATTR_MERCURY_ISA_VERSION
	.align		4
.L_62:
        /*0618*/ 	.byte	0x03, 0x5f
        /*061a*/ 	.short	0x0101


	//----- nvinfo : EIATTR_COOP_GROUP_MASK_REGIDS
	.align		4
        /*061c*/ 	.byte	0x04, 0x29
        /*061e*/ 	.short	(.L_64 - .L_63)


	//   ....[0]....
.L_63:
        /*0620*/ 	.word	0xffffffff


	//   ....[1]....
        /*0624*/ 	.word	0xffffffff


	//   ....[2]....
        /*0628*/ 	.word	0xffffffff


	//   ....[3]....
        /*062c*/ 	.word	0xffffffff


	//   ....[4]....
        /*0630*/ 	.word	0xffffffff


	//   ....[5]....
        /*0634*/ 	.word	0xffffffff


	//   ....[6]....
        /*0638*/ 	.word	0xffffffff


	//   ....[7]....
        /*063c*/ 	.word	0xffffffff


	//----- nvinfo : EIATTR_COOP_GROUP_INSTR_OFFSETS
	.align		4
.L_64:
        /*0640*/ 	.byte	0x04, 0x28
        /*0642*/ 	.short	(.L_66 - .L_65)


	//   ....[0]....
.L_65:
        /*0644*/ 	.word	0x000040c0


	//   ....[1]....
        /*0648*/ 	.word	0x00004110


	//   ....[2]....
        /*064c*/ 	.word	0x00004870


	//   ....[3]....
        /*0650*/ 	.word	0x000048e0


	//   ....[4]....
        /*0654*/ 	.word	0x00005d10


	//   ....[5]....
        /*0658*/ 	.word	0x00005d20


	//   ....[6]....
        /*065c*/ 	.word	0x00005d60


	//   ....[7]....
        /*0660*/ 	.word	0x00005d70


	//----- nvinfo : EIATTR_EXIT_INSTR_OFFSETS
	.align		4
.L_66:
        /*0664*/ 	.byte	0x04, 0x1c
        /*0666*/ 	.short	(.L_68 - .L_67)


	//   ....[0]....
.L_67:
        /*0668*/ 	.word	0x000078f0


	//   ....[1]....
        /*066c*/ 	.word	0x00007920


	//----- nvinfo : EIATTR_REQNTID
	.align		4
.L_68:
        /*0670*/ 	.byte	0x04, 0x10
        /*0672*/ 	.short	(.L_70 - .L_69)
.L_69:
        /*0674*/ 	.word	0x00000200
        /*0678*/ 	.word	0x00000001
        /*067c*/ 	.word	0x00000001


	//----- nvinfo : EIATTR_CBANK_PARAM_SIZE
	.align		4
.L_70:
        /*0680*/ 	.byte	0x03, 0x19
        /*0682*/ 	.short	0x0088


	//----- nvinfo : EIATTR_PARAM_CBANK
	.align		4
        /*0684*/ 	.byte	0x04, 0x0a
        /*0686*/ 	.short	(.L_72 - .L_71)
	.align		4
.L_71:
        /*0688*/ 	.word	index@(.nv.constant0.attn_fwd)
        /*068c*/ 	.short	0x0210
        /*068e*/ 	.short	0x0088


	//----- nvinfo : EIATTR_SW_WAR
	.align		4
.L_72:
        /*0690*/ 	.byte	0x04, 0x36
        /*0692*/ 	.short	(.L_74 - .L_73)
.L_73:
        /*0694*/ 	.word	0x00000008
.L_74:


//--------------------- .nv.callgraph             --------------------------
	.section	.nv.callgraph,"",@"SHT_CUDA_CALLGRAPH"
	.align	4
	.sectionentsize	8
	.align		4
        /*0000*/ 	.word	0x00000000
	.align		4
        /*0004*/ 	.word	0xffffffff
	.align		4
        /*0008*/ 	.word	0x00000000
	.align		4
        /*000c*/ 	.word	0xfffffffe
	.align		4
        /*0010*/ 	.word	0x00000000
	.align		4
        /*0014*/ 	.word	0xfffffffd
	.align		4
        /*0018*/ 	.word	0x00000000
	.align		4
        /*001c*/ 	.word	0xfffffffc


//--------------------- .nv.constant4             --------------------------
	.section	.nv.constant4,"a",@progbits
	.align	8
	.align		8
.nv.constant4:
        /*0000*/ 	.dword	_$_str


//--------------------- .text.attn_fwd            --------------------------
	.section	.text.attn_fwd,"ax",@progbits
	.align	128
        .global         attn_fwd
        .type           attn_fwd,@function
        .size           attn_fwd,(.L_x_3 - attn_fwd)
        .other          attn_fwd,@"STO_CUDA_ENTRY STV_DEFAULT"
attn_fwd:
.text.attn_fwd:
[----:B------:R-:W0:Y:S01]  /*0000*/  LDC R1, c[0x0][0x28] ;  /* 0x00000a00ff017b82 */ /* 0x000e220000000800 */
[----:B------:R-:W1:Y:S07]  /*0010*/  S2R R120, SR_TID.X ;  /* 0x0000000000787919 */ /* 0x000e6e0000002100 */
[----:B------:R-:W2:Y:S01]  /*0020*/  S2UR UR28, SR_CTAID.Y ;  /* 0x00000000001c79c3 */ /* 0x000ea20000002600 */
[----:B------:R-:W-:Y:S01]  /*0030*/  ULDC.64 UR4, c[0x0][0x240] ;  /* 0x0000900000047ab9 */ /* 0x000fe20000000a00 */
[----:B------:R-:W-:Y:S01]  /*0040*/  ULDC.64 UR32, c[0x0][0x208] ;  /* 0x0000820000207ab9 */ /* 0x000fe20000000a00 */
[----:B------:R-:W3:Y:S01]  /*0050*/  S2R R0, SR_CTAID.X ;  /* 0x0000000000007919 */ /* 0x000ee20000002500 */
[----:B0-----:R-:W-:-:S04]  /*0060*/  VIADD R1, R1, 0xfffffe78 ;  /* 0xfffffe7801017836 */ /* 0x001fc80000000000 */
[----:B------:R-:W0:Y:S08]  /*0070*/  LDC R7, c[0x0][0x248] ;  /* 0x00009200ff077b82 */ /* 0x000e300000000800 */
[----:B------:R-:W4:Y:S01]  /*0080*/  LDC.64 R4, c[0x0][0x210] ;  /* 0x00008400ff047b82 */ /* 0x000f220000000a00 */
[----:B--2---:R-:W-:-:S04]  /*0090*/  UIMAD UR4, UR28, UR4, URZ ;  /* 0x000000041c0472a4 */ /* 0x004fc8000f8e023f */
[----:B------:R-:W-:Y:S01]  /*00a0*/  USHF.L.U32 UR6, UR4, 0x1, URZ ;  /* 0x0000000104067899 */ /* 0x000fe2000800063f */
[----:B-1----:R-:W-:Y:S02]  /*00b0*/  SHF.R.U32.HI R2, RZ, 0x8, R120 ;  /* 0x00000008ff027819 */ /* 0x002fe40000011678 */
[----:B---3--:R-:W-:Y:S02]  /*00c0*/  PRMT R3, R120, 0x6540, R0 ;  /* 0x0000654078037816 */ /* 0x008fe40000000000 */
[----:B------:R-:W-:-:S03]  /*00d0*/  SGXT.U32 R2, R2, 0x1 ;  /* 0x000000010202781a */ /* 0x000fc60000000000 */
[----:B------:R-:W-:Y:S01]  /*00e0*/  IMAD R0, R3, UR5, RZ ;  /* 0x0000000503007c24 */ /* 0x000fe2000f8e02ff */
[----:B------:R-:W-:Y:S01]  /*00f0*/  UIMAD.WIDE UR4, UR4, 0x2, URZ ;  /* 0x00000002040478a5 */ /* 0x000fe2000f8e023f */
[----:B0-----:R-:W-:Y:S02]  /*0100*/  IMAD R2, R2, R7, RZ ;  /* 0x0000000702027224 */ /* 0x001fe400078e02ff */
[C---:B------:R-:W-:Y:S02]  /*0110*/  IMAD.SHL.U32 R3, R0.reuse, 0x2, RZ ;  /* 0x0000000200037824 */ /* 0x040fe400078e00ff */
[----:B------:R-:W-:-:S03]  /*0120*/  IMAD.HI R0, R0, 0x2, RZ ;  /* 0x0000000200007827 */ /* 0x000fc600078e02ff */
[----:B----4-:R-:W-:Y:S01]  /*0130*/  IADD3 R3, P0, P1, R3, UR6, R4 ;  /* 0x0000000603037c10 */ /* 0x010fe2000f91e004 */
[----:B------:R-:W-:-:S03]  /*0140*/  IMAD R4, R7, 0x2, R2 ;  /* 0x0000000207047824 */ /* 0x000fc600078e0202 */
[----:B------:R-:W-:Y:S01]  /*0150*/  IADD3.X R0, R0, UR5, R5, P0, P1 ;  /* 0x0000000500007c10 */ /* 0x000fe200087e2405 */
[C---:B------:R-:W-:Y:S01]  /*0160*/  IMAD R6, R7.reuse, 0x2, R4 ;  /* 0x0000000207067824 */ /* 0x040fe200078e0204 */
[-C--:B------:R-:W-:Y:S02]  /*0170*/  LEA R8, P0, R2, R3.reuse, 0x1 ;  /* 0x0000000302087211 */ /* 0x080fe400078008ff */
[-C--:B------:R-:W-:Y:S01]  /*0180*/  LEA R10, P1, R4, R3.reuse, 0x1 ;  /* 0x00000003040a7211 */ /* 0x080fe200078208ff */
[C---:B------:R-:W-:Y:S01]  /*0190*/  IMAD R18, R7.reuse, 0x2, R6 ;  /* 0x0000000207127824 */ /* 0x040fe200078e0206 */
[-C--:B------:R-:W-:Y:S02]  /*01a0*/  LEA.HI.X.SX32 R9, R2, R0.reuse, 0x1, P0 ;  /* 0x0000000002097211 */ /* 0x080fe400000f0eff */
[-C--:B------:R-:W-:Y:S02]  /*01b0*/  LEA R12, P0, R6, R3.reuse, 0x1 ;  /* 0x00000003060c7211 */ /* 0x080fe400078008ff */
[-C--:B------:R-:W-:Y:S01]  /*01c0*/  LEA.HI.X.SX32 R11, R4, R0.reuse, 0x1, P1 ;  /* 0x00000000040b7211 */ /* 0x080fe200008f0eff */
[----:B------:R0:W2:Y:S01]  /*01d0*/  LDG.E.U16 R2, desc[UR32][R8.64] ;  /* 0x0000002008027981 */ /* 0x0000a2000c1e1500 */
[-C--:B------:R-:W-:Y:S01]  /*01e0*/  LEA.HI.X.SX32 R13, R6, R0.reuse, 0x1, P0 ;  /* 0x00000000060d7211 */ /* 0x080fe200000f0eff */
[C---:B------:R-:W-:Y:S01]  /*01f0*/  IMAD R6, R7.reuse, 0x2, R18 ;  /* 0x0000000207067824 */ /* 0x040fe200078e0212 */
[CC--:B------:R-:W-:Y:S01]  /*0200*/  LEA R14, P0, R18.reuse, R3.reuse, 0x1 ;  /* 0x00000003120e7211 */ /* 0x0c0fe200078008ff */
[----:B------:R1:W3:Y:S02]  /*0210*/  LDG.E.U16 R4, desc[UR32][R10.64] ;  /* 0x000000200a047981 */ /* 0x0002e4000c1e1500 */
[C---:B------:R-:W-:Y:S01]  /*0220*/  IMAD R20, R7.reuse, 0x2, R6 ;  /* 0x0000000207147824 */ /* 0x040fe200078e0206 */
[----:B------:R-:W-:Y:S01]  /*0230*/  LEA.HI.X.SX32 R15, R18, R0, 0x1, P0 ;  /* 0x00000000120f7211 */ /* 0x000fe200000f0eff */
[----:B------:R4:W5:Y:S01]  /*0240*/  LDG.E.U16 R5, desc[UR32][R12.64] ;  /* 0x000000200c057981 */ /* 0x000962000c1e1500 */
[-C--:B------:R-:W-:Y:S01]  /*0250*/  LEA R16, P1, R6, R3.reuse, 0x1 ;  /* 0x0000000306107211 */ /* 0x080fe200078208ff */
[----:B------:R-:W-:Y:S01]  /*0260*/  IMAD R22, R7, 0x2, R20 ;  /* 0x0000000207167824 */ /* 0x000fe200078e0214 */
[----:B------:R-:W-:-:S04]  /*0270*/  LEA R18, P0, R20, R3, 0x1 ;  /* 0x0000000314127211 */ /* 0x000fc800078008ff */
[-C--:B------:R-:W-:Y:S01]  /*0280*/  LEA.HI.X.SX32 R19, R20, R0.reuse, 0x1, P0 ;  /* 0x0000000014137211 */ /* 0x080fe200000f0eff */
[C---:B------:R-:W-:Y:S01]  /*0290*/  IMAD R20, R7.reuse, 0x2, R22 ;  /* 0x0000000207147824 */ /* 0x040fe200078e0216 */
[-C--:B0-----:R-:W-:Y:S02]  /*02a0*/  LEA R8, P0, R22, R3.reuse, 0x1 ;  /* 0x0000000316087211 */ /* 0x081fe400078008ff */
[-C--:B------:R-:W-:Y:S01]  /*02b0*/  LEA.HI.X.SX32 R17, R6, R0.reuse, 0x1, P1 ;  /* 0x0000000006117211 */ /* 0x080fe200008f0eff */
[----:B------:R-:W5:Y:S01]  /*02c0*/  LDG.E.U16 R25, desc[UR32][R18.64] ;  /* 0x0000002012197981 */ /* 0x000f62000c1e1500 */
[-C--:B------:R-:W-:Y:S01]  /*02d0*/  LEA.HI.X.SX32 R9, R22, R0.reuse, 0x1, P0 ;  /* 0x0000000016097211 */ /* 0x080fe200000f0eff */
[C---:B------:R-:W-:Y:S01]  /*02e0*/  IMAD R22, R7.reuse, 0x2, R20 ;  /* 0x0000000207167824 */ /* 0x040fe200078e0214 */
[-C--:B-1----:R-:W-:Y:S01]  /*02f0*/  LEA R10, P0, R20, R3.reuse, 0x1 ;  /* 0x00000003140a7211 */ /* 0x082fe200078008ff */
[----:B------:R0:W5:Y:S02]  /*0300*/  LDG.E.U16 R6, desc[UR32][R14.64] ;  /* 0x000000200e067981 */ /* 0x000164000c1e1500 */
[C---:B------:R-:W-:Y:S01]  /*0310*/  IMAD R24, R7.reuse, 0x2, R22 ;  /* 0x0000000207187824 */ /* 0x040fe200078e0216 */
[-C--:B----4-:R-:W-:Y:S01]  /*0320*/  LEA R12, P1, R22, R3.reuse, 0x1 ;  /* 0x00000003160c7211 */ /* 0x090fe200078208ff */
[----:B------:R1:W4:Y:S01]  /*0330*/  LDG.E.U16 R23, desc[UR32][R16.64] ;  /* 0x0000002010177981 */ /* 0x000322000c1e1500 */
[-C--:B------:R-:W-:Y:S01]  /*0340*/  LEA.HI.X.SX32 R11, R20, R0.reuse, 0x1, P0 ;  /* 0x00000000140b7211 */ /* 0x080fe200000f0eff */
[C---:B------:R-:W-:Y:S01]  /*0350*/  IMAD R20, R7.reuse, 0x2, R24 ;  /* 0x0000000207147824 */ /* 0x040fe200078e0218 */
[----:B------:R-:W-:Y:S01]  /*0360*/  LEA.HI.X.SX32 R13, R22, R0, 0x1, P1 ;  /* 0x00000000160d7211 */ /* 0x000fe200008f0eff */
[----:B------:R1:W5:Y:S01]  /*0370*/  LDG.E.U16 R27, desc[UR32][R8.64] ;  /* 0x00000020081b7981 */ /* 0x000362000c1e1500 */
[----:B0-----:R-:W-:Y:S01]  /*0380*/  LEA R14, P0, R24, R3, 0x1 ;  /* 0x00000003180e7211 */ /* 0x001fe200078008ff */
[----:B------:R-:W-:-:S02]  /*0390*/  IMAD R22, R7, 0x2, R20 ;  /* 0x0000000207167824 */ /* 0x000fc400078e0214 */
[----:B------:R0:W5:Y:S01]  /*03a0*/  LDG.E.U16 R29, desc[UR32][R10.64] ;  /* 0x000000200a1d7981 */ /* 0x000162000c1e1500 */
[-C--:B------:R-:W-:Y:S01]  /*03b0*/  LEA.HI.X.SX32 R15, R24, R0.reuse, 0x1, P0 ;  /* 0x00000000180f7211 */ /* 0x080fe200000f0eff */
[C---:B------:R-:W-:Y:S01]  /*03c0*/  IMAD R18, R7.reuse, 0x2, R22 ;  /* 0x0000000207127824 */ /* 0x040fe200078e0216 */
[CC--:B-1----:R-:W-:Y:S01]  /*03d0*/  LEA R16, P0, R20.reuse, R3.reuse, 0x1 ;  /* 0x0000000314107211 */ /* 0x0c2fe200078008ff */
[----:B------:R1:W3:Y:S03]  /*03e0*/  LDG.E.U16 R31, desc[UR32][R12.64] ;  /* 0x000000200c1f7981 */ /* 0x0002e6000c1e1500 */
[-C--:B------:R-:W-:Y:S01]  /*03f0*/  LEA.HI.X.SX32 R17, R20, R0.reuse, 0x1, P0 ;  /* 0x0000000014117211 */ /* 0x080fe200000f0eff */
[C---:B------:R-:W-:Y:S01]  /*0400*/  IMAD R20, R7.reuse, 0x2, R18 ;  /* 0x0000000207147824 */ /* 0x040fe200078e0212 */
[-C--:B------:R-:W-:Y:S01]  /*0410*/  LEA R8, P0, R22, R3.reuse, 0x1 ;  /* 0x0000000316087211 */ /* 0x080fe200078008ff */
[----:B------:R1:W5:Y:S02]  /*0420*/  LDG.E.U16 R33, desc[UR32][R14.64] ;  /* 0x000000200e217981 */ /* 0x000364000c1e1500 */
[C---:B------:R-:W-:Y:S01]  /*0430*/  IMAD R24, R7.reuse, 0x2, R20 ;  /* 0x0000000207187824 */ /* 0x040fe200078e0214 */
[----:B0-----:R-:W-:Y:S01]  /*0440*/  LEA R10, P1, R18, R3, 0x1 ;  /* 0x00000003120a7211 */ /* 0x001fe200078208ff */
[----:B------:R0:W5:Y:S01]  /*0450*/  LDG.E.U16 R34, desc[UR32][R16.64] ;  /* 0x0000002010227981 */ /* 0x000162000c1e1500 */
[-C--:B------:R-:W-:Y:S01]  /*0460*/  LEA.HI.X.SX32 R9, R22, R0.reuse, 0x1, P0 ;  /* 0x0000000016097211 */ /* 0x080fe200000f0eff */
[----:B------:R-:W-:Y:S01]  /*0470*/  IMAD R22, R7, 0x2, R24 ;  /* 0x0000000207167824 */ /* 0x000fe200078e0218 */
[----:B------:R-:W-:-:S02]  /*0480*/  LEA.HI.X.SX32 R11, R18, R0, 0x1, P1 ;  /* 0x00000000120b7211 */ /* 0x000fc400008f0eff */
[CC--:B-1----:R-:W-:Y:S01]  /*0490*/  LEA R12, P0, R20.reuse, R3.reuse, 0x1 ;  /* 0x00000003140c7211 */ /* 0x0c2fe200078008ff */
[C---:B------:R-:W-:Y:S01]  /*04a0*/  IMAD R18, R7.reuse, 0x2, R22 ;  /* 0x0000000207127824 */ /* 0x040fe200078e0216 */
[----:B------:R1:W5:Y:S02]  /*04b0*/  LDG.E.U16 R35, desc[UR32][R8.64] ;  /* 0x0000002008237981 */ /* 0x000364000c1e1500 */
[-C--:B------:R-:W-:Y:S01]  /*04c0*/  LEA.HI.X.SX32 R13, R20, R0.reuse, 0x1, P0 ;  /* 0x00000000140d7211 */ /* 0x080fe200000f0eff */
[C---:B------:R-:W-:Y:S01]  /*04d0*/  IMAD R20, R7.reuse, 0x2, R18 ;  /* 0x0000000207147824 */ /* 0x040fe200078e0212 */
[-C--:B------:R-:W-:Y:S01]  /*04e0*/  LEA R14, P0, R24, R3.reuse, 0x1 ;  /* 0x00000003180e7211 */ /* 0x080fe200078008ff */
[----:B------:R1:W5:Y:S02]  /*04f0*/  LDG.E.U16 R36, desc[UR32][R10.64] ;  /* 0x000000200a247981 */ /* 0x000364000c1e1500 */
[C---:B------:R-:W-:Y:S01]  /*0500*/  IMAD R26, R7.reuse, 0x2, R20 ;  /* 0x00000002071a7824 */ /* 0x040fe200078e0214 */
[----:B0-----:R-:W-:Y:S01]  /*0510*/  LEA R16, P1, R22, R3, 0x1 ;  /* 0x0000000316107211 */ /* 0x001fe200078208ff */
[----:B------:R-:W5:Y:S01]  /*0520*/  LDG.E.U16 R37, desc[UR32][R12.64] ;  /* 0x000000200c257981 */ /* 0x000f62000c1e1500 */
        /* <DEDUP_REMOVED lines=8> */
[CC--:B------:R-:W-:Y:S01]  /*05b0*/  LEA R10, P0, R20.reuse, R3.reuse, 0x1 ;  /* 0x00000003140a7211 */ /* 0x0c0fe200078008ff */
[----:B------:R1:W5:Y:S02]  /*05c0*/  LDG.E.U16 R39, desc[UR32][R16.64] ;  /* 0x0000002010277981 */ /* 0x000364000c1e1500 */
[C---:B------:R-:W-:Y:S01]  /*05d0*/  IMAD R28, R7.reuse, 0x2, R18 ;  /* 0x00000002071c7824 */ /* 0x040fe200078e0212 */
[----:B------:R-:W-:Y:S01]  /*05e0*/  LEA.HI.X.SX32 R11, R20, R0, 0x1, P0 ;  /* 0x00000000140b7211 */ /* 0x000fe200000f0eff */
[----:B------:R1:W5:Y:S02]  /*05f0*/  LDG.E.U16 R40, desc[UR32][R8.64] ;  /* 0x0000002008287981 */ /* 0x000364000c1e1500 */
[C---:B------:R-:W-:Y:S01]  /*0600*/  IMAD R30, R7.reuse, 0x2, R28 ;  /* 0x00000002071e7824 */ /* 0x040fe200078e021c */
[-C--:B0-----:R-:W-:Y:S01]  /*0610*/  LEA R14, P0, R22, R3.reuse, 0x1 ;  /* 0x00000003160e7211 */ /* 0x081fe200078008ff */
[----:B------:R0:W5:Y:S02]  /*0620*/  LDG.E.U16 R41, desc[UR32][R10.64] ;  /* 0x000000200a297981 */ /* 0x000164000c1e1500 */
[----:B------:R-:W-:Y:S01]  /*0630*/  IMAD R20, R7, 0x2, R30 ;  /* 0x0000000207147824 */ /* 0x000fe200078e021e */
[----:B------:R-:W-:-:S02]  /*0640*/  LEA R12, P1, R26, R3, 0x1 ;  /* 0x000000031a0c7211 */ /* 0x000fc400078208ff */
[-C--:B------:R-:W-:Y:S01]  /*0650*/  LEA.HI.X.SX32 R15, R22, R0.reuse, 0x1, P0 ;  /* 0x00000000160f7211 */ /* 0x080fe200000f0eff */
[----:B------:R-:W-:Y:S01]  /*0660*/  IMAD R22, R7, 0x2, R20 ;  /* 0x0000000207167824 */ /* 0x000fe200078e0214 */
[----:B------:R-:W-:-:S03]  /*0670*/  LEA.HI.X.SX32 R13, R26, R0, 0x1, P1 ;  /* 0x000000001a0d7211 */ /* 0x000fc600008f0eff */
[C---:B------:R-:W-:Y:S01]  /*0680*/  IMAD R26, R7.reuse, 0x2, R22 ;  /* 0x00000002071a7824 */ /* 0x040fe200078e0216 */
[-C--:B-1----:R-:W-:Y:S01]  /*0690*/  LEA R16, P0, R18, R3.reuse, 0x1 ;  /* 0x0000000312107211 */ /* 0x082fe200078008ff */
[----:B------:R1:W5:Y:S01]  /*06a0*/  LDG.E.U16 R42, desc[UR32][R12.64] ;  /* 0x000000200c2a7981 */ /* 0x000362000c1e1500 */
[-C--:B------:R-:W-:Y:S01]  /*06b0*/  LEA R8, P1, R28, R3.reuse, 0x1 ;  /* 0x000000031c087211 */ /* 0x080fe200078208ff */
[C---:B------:R-:W-:Y:S01]  /*06c0*/  IMAD R32, R7.reuse, 0x2, R26 ;  /* 0x0000000207207824 */ /* 0x040fe200078e021a */
[-C--:B------:R-:W-:Y:S01]  /*06d0*/  LEA.HI.X.SX32 R17, R18, R0.reuse, 0x1, P0 ;  /* 0x0000000012117211 */ /* 0x080fe200000f0eff */
[----:B------:R1:W5:Y:S01]  /*06e0*/  LDG.E.U16 R43, desc[UR32][R14.64] ;  /* 0x000000200e2b7981 */ /* 0x000362000c1e1500 */
[-C--:B------:R-:W-:Y:S01]  /*06f0*/  LEA.HI.X.SX32 R9, R28, R0.reuse, 0x1, P1 ;  /* 0x000000001c097211 */ /* 0x080fe200008f0eff */
[----:B------:R-:W-:Y:S01]  /*0700*/  IMAD R28, R7, 0x2, R32 ;  /* 0x00000002071c7824 */ /* 0x000fe200078e0220 */
[CC--:B0-----:R-:W-:Y:S01]  /*0710*/  LEA R10, P0, R20.reuse, R3.reuse, 0x1 ;  /* 0x00000003140a7211 */ /* 0x0c1fe200078008ff */
[----:B------:R0:W5:Y:S03]  /*0720*/  LDG.E.U16 R44, desc[UR32][R16.64] ;  /* 0x00000020102c7981 */ /* 0x000166000c1e1500 */
[----:B------:R-:W-:Y:S01]  /*0730*/  LEA.HI.X.SX32 R11, R20, R0, 0x1, P0 ;  /* 0x00000000140b7211 */ /* 0x000fe200000f0eff */
[----:B------:R0:W5:Y:S01]  /*0740*/  LDG.E.U16 R45, desc[UR32][R8.64] ;  /* 0x00000020082d7981 */ /* 0x000162000c1e1500 */
[----:B------:R-:W-:-:S02]  /*0750*/  LEA R18, P1, R28, R3, 0x1 ;  /* 0x000000031c127211 */ /* 0x000fc400078208ff */
[-C--:B-1----:R-:W-:Y:S01]  /*0760*/  LEA R12, P0, R22, R3.reuse, 0x1 ;  /* 0x00000003160c7211 */ /* 0x082fe200078008ff */
[----:B------:R1:W5:Y:S01]  /*0770*/  LDG.E.U16 R46, desc[UR32][R10.64] ;  /* 0x000000200a2e7981 */ /* 0x000362000c1e1500 */
[-C--:B------:R-:W-:Y:S01]  /*0780*/  LEA.HI.X.SX32 R19, R28, R0.reuse, 0x1, P1 ;  /* 0x000000001c137211 */ /* 0x080fe200008f0eff */
[----:B------:R-:W-:Y:S01]  /*0790*/  IMAD R28, R7, 0x2, R28 ;  /* 0x00000002071c7824 */ /* 0x000fe200078e021c */
[-C--:B------:R-:W-:Y:S02]  /*07a0*/  LEA.HI.X.SX32 R13, R22, R0.reuse, 0x1, P0 ;  /* 0x00000000160d7211 */ /* 0x080fe400000f0eff */
[C---:B------:R-:W-:Y:S01]  /*07b0*/  LEA R14, P0, R26.reuse, R3, 0x1 ;  /* 0x000000031a0e7211 */ /* 0x040fe200078008ff */
[----:B------:R-:W5:Y:S03]  /*07c0*/  LDG.E.U16 R47, desc[UR32][R18.64] ;  /* 0x00000020122f7981 */ /* 0x000f66000c1e1500 */
[----:B------:R-:W-:-:S02]  /*07d0*/  LEA.HI.X.SX32 R15, R26, R0, 0x1, P0 ;  /* 0x000000001a0f7211 */ /* 0x000fc400000f0eff */
[CC--:B0-----:R-:W-:Y:S01]  /*07e0*/  LEA R16, P0, R28.reuse, R3.reuse, 0x1 ;  /* 0x000000031c107211 */ /* 0x0c1fe200078008ff */
[C---:B------:R-:W-:Y:S01]  /*07f0*/  IMAD R22, R7.reuse, 0x2, R28 ;  /* 0x0000000207167824 */ /* 0x040fe200078e021c */
[----:B------:R0:W5:Y:S02]  /*0800*/  LDG.E.U16 R26, desc[UR32][R12.64] ;  /* 0x000000200c1a7981 */ /* 0x000164000c1e1500 */
[-C--:B------:R-:W-:Y:S02]  /*0810*/  LEA.HI.X.SX32 R17, R28, R0.reuse, 0x1, P0 ;  /* 0x000000001c117211 */ /* 0x080fe400000f0eff */
[-C--:B------:R-:W-:Y:S01]  /*0820*/  LEA R8, P0, R24, R3.reuse, 0x1 ;  /* 0x0000000318087211 */ /* 0x080fe200078008ff */
[----:B------:R-:W-:Y:S01]  /*0830*/  IMAD R7, R7, 0x2, R22 ;  /* 0x0000000207077824 */ /* 0x000fe200078e0216 */
[----:B------:R-:W-:Y:S01]  /*0840*/  LEA R20, P1, R22, R3, 0x1 ;  /* 0x0000000316147211 */ /* 0x000fe200078208ff */
[----:B------:R-:W5:Y:S01]  /*0850*/  LDG.E.U16 R16, desc[UR32][R16.64] ;  /* 0x0000002010107981 */ /* 0x000f62000c1e1500 */
[----:B------:R-:W-:-:S02]  /*0860*/  LEA.HI.X.SX32 R9, R24, R0, 0x1, P0 ;  /* 0x0000000018097211 */ /* 0x000fc400000f0eff */
[-C--:B-1----:R-:W-:Y:S01]  /*0870*/  LEA R10, P0, R30, R3.reuse, 0x1 ;  /* 0x000000031e0a7211 */ /* 0x082fe200078008ff */
[----:B------:R1:W5:Y:S01]  /*0880*/  LDG.E.U16 R14, desc[UR32][R14.64] ;  /* 0x000000200e0e7981 */ /* 0x000362000c1e1500 */
[-C--:B------:R-:W-:Y:S02]  /*0890*/  LEA.HI.X.SX32 R21, R22, R0.reuse, 0x1, P1 ;  /* 0x0000000016157211 */ /* 0x080fe400008f0eff */
[-C--:B------:R-:W-:Y:S01]  /*08a0*/  LEA.HI.X.SX32 R11, R30, R0.reuse, 0x1, P0 ;  /* 0x000000001e0b7211 */ /* 0x080fe200000f0eff */
[----:B------:R1:W5:Y:S01]  /*08b0*/  LDG.E.U16 R8, desc[UR32][R8.64] ;  /* 0x0000002008087981 */ /* 0x000362000c1e1500 */
[CC--:B0-----:R-:W-:Y:S02]  /*08c0*/  LEA R12, P1, R32.reuse, R3.reuse, 0x1 ;  /* 0x00000003200c7211 */ /* 0x0c1fe400078208ff */
[----:B------:R-:W-:Y:S01]  /*08d0*/  LEA R18, P0, R7, R3, 0x1 ;  /* 0x0000000307127211 */ /* 0x000fe200078008ff */
[----:B------:R-:W5:Y:S01]  /*08e0*/  LDG.E.U16 R20, desc[UR32][R20.64] ;  /* 0x0000002014147981 */ /* 0x000f62000c1e1500 */
[----:B------:R-:W-:-:S02]  /*08f0*/  LEA.HI.X.SX32 R13, R32, R0, 0x1, P1 ;  /* 0x00000000200d7211 */ /* 0x000fc400008f0eff */
[----:B------:R-:W-:Y:S01]  /*0900*/  LEA.HI.X.SX32 R19, R7, R0, 0x1, P0 ;  /* 0x0000000007137211 */ /* 0x000fe200000f0eff */
[----:B------:R0:W5:Y:S04]  /*0910*/  LDG.E.U16 R10, desc[UR32][R10.64] ;  /* 0x000000200a0a7981 */ /* 0x000168000c1e1500 */
[----:B------:R-:W5:Y:S04]  /*0920*/  LDG.E.U16 R12, desc[UR32][R12.64] ;  /* 0x000000200c0c7981 */ /* 0x000f68000c1e1500 */
[----:B------:R-:W5:Y:S01]  /*0930*/  LDG.E.U16 R18, desc[UR32][R18.64] ;  /* 0x0000002012127981 */ /* 0x000f62000c1e1500 */
[----:B------:R-:W0:Y:S08]  /*0940*/  S2UR UR8, SR_CTAID.X ;  /* 0x00000000000879c3 */ /* 0x000e300000002500 */
[----:B------:R-:W0:Y:S01]  /*0950*/  S2UR UR4, SR_CgaCtaId ;  /* 0x00000000000479c3 */ /* 0x000e220000008800 */
[C---:B------:R-:W-:Y:S01]  /*0960*/  LOP3.LUT R7, R120.reuse, 0x3f, RZ, 0xc0, !PT ;  /* 0x0000003f78077812 */ /* 0x040fe200078ec0ff */
[----:B-1----:R-:W-:Y:S01]  /*0970*/  IMAD.SHL.U32 R15, R120, 0x80, RZ ;  /* 0x00000080780f7824 */ /* 0x002fe200078e00ff */
[----:B------:R-:W-:-:S03]  /*0980*/  SHF.R.S32.HI R0, RZ, 0x8, R120 ;  /* 0x00000008ff007819 */ /* 0x000fc60000011478 */
[----:B------:R-:W-:Y:S01]  /*0990*/  IMAD.SHL.U32 R22, R7, 0x2, RZ ;  /* 0x0000000207167824 */ /* 0x000fe200078e00ff */
[----:B------:R-:W-:Y:S01]  /*09a0*/  SGXT R0, R0, 0x1 ;  /* 0x000000010000781a */ /* 0x000fe20000000200 */
[----:B0-----:R-:W-:-:S04]  /*09b0*/  USHF.L.U32 UR8, UR8, 0x8, URZ ;  /* 0x0000000808087899 */ /* 0x001fc8000800063f */
[----:B------:R-:W-:Y:S01]  /*09c0*/  UIADD3 UR40, UR8, 0x100, URZ ;  /* 0x0000010008287890 */ /* 0x000fe2000fffe03f */
[----:B------:R-:W-:Y:S01]  /*09d0*/  LOP3.LUT R3, R22, 0x6000, R15, 0xf8, !PT ;  /* 0x0000600016037812 */ /* 0x000fe200078ef80f */
[----:B------:R-:W-:Y:S02]  /*09e0*/  UMOV UR29, 0x400 ;  /* 0x00000400001d7882 */ /* 0x000fe40000000000 */
[----:B------:R-:W-:Y:S01]  /*09f0*/  UISETP.GE.AND UP0, UPT, UR40, 0x1, UPT ;  /* 0x000000012800788c */ /* 0x000fe2000bf06270 */
[----:B------:R-:W-:Y:S01]  /*0a00*/  LOP3.LUT R0, R3, 0x90, R0, 0x78, !PT ;  /* 0x0000009003007812 */ /* 0x000fe200078e7800 */
[----:B------:R-:W-:-:S04]  /*0a10*/  ULEA UR29, UR4, UR29, 0x18 ;  /* 0x0000001d041d7291 */ /* 0x000fc8000f8ec03f */
[----:B------:R-:W-:Y:S02]  /*0a20*/  PLOP3.LUT P0, PT, PT, PT, UP0, 0x80, 0x0 ;  /* 0x000000000000781c */ /* 0x000fe40003f0f008 */
[C---:B------:R-:W-:Y:S02]  /*0a30*/  LOP3.LUT R3, R0.reuse, 0x20, RZ, 0x3c, !PT ;  /* 0x0000002000037812 */ /* 0x040fe400078e3cff */
[C---:B------:R-:W-:Y:S02]  /*0a40*/  LOP3.LUT R9, R0.reuse, 0x40, RZ, 0x3c, !PT ;  /* 0x0000004000097812 */ /* 0x040fe400078e3cff */
[----:B------:R-:W-:Y:S02]  /*0a50*/  LOP3.LUT R11, R0, 0x60, RZ, 0x3c, !PT ;  /* 0x00000060000b7812 */ /* 0x000fe400078e3cff */
[----:B------:R-:W-:Y:S02]  /*0a60*/  CS2R R88, SRZ ;  /* 0x0000000000587805 */ /* 0x000fe4000001ff00 */
[----:B------:R-:W-:-:S02]  /*0a70*/  CS2R R90, SRZ ;  /* 0x00000000005a7805 */ /* 0x000fc4000001ff00 */
[----:B------:R-:W-:Y:S02]  /*0a80*/  CS2R R92, SRZ ;  /* 0x00000000005c7805 */ /* 0x000fe4000001ff00 */
[----:B------:R-:W-:Y:S02]  /*0a90*/  CS2R R94, SRZ ;  /* 0x00000000005e7805 */ /* 0x000fe4000001ff00 */
[----:B------:R-:W-:Y:S02]  /*0aa0*/  CS2R R96, SRZ ;  /* 0x0000000000607805 */ /* 0x000fe4000001ff00 */
[----:B------:R-:W-:Y:S02]  /*0ab0*/  CS2R R98, SRZ ;  /* 0x0000000000627805 */ /* 0x000fe4000001ff00 */
        /* <DEDUP_REMOVED lines=9> */
[----:B------:R-:W-:Y:S01]  /*0b50*/  CS2R R118, SRZ ;  /* 0x0000000000767805 */ /* 0x000fe2000001ff00 */
[----:B--2---:R0:W-:Y:S02]  /*0b60*/  STS.U16 [R0+UR29], R2 ;  /* 0x0000000200007988 */ /* 0x0041e4000800041d */
[----:B0-----:R-:W-:Y:S02]  /*0b70*/  IMAD.MOV.U32 R2, RZ, RZ, 0x3f800000 ;  /* 0x3f800000ff027424 */ /* 0x001fe400078e00ff */
[----:B----4-:R-:W-:Y:S04]  /*0b80*/  STS.U16 [R0+UR29+0x400], R23 ;  /* 0x0004001700007988 */ /* 0x010fe8000800041d */
[----:B---3--:R-:W-:Y:S04]  /*0b90*/  STS.U16 [R0+UR29+0x800], R31 ;  /* 0x0008001f00007988 */ /* 0x008fe8000800041d */
[----:B-----5:R-:W-:Y:S04]  /*0ba0*/  STS.U16 [R0+UR29+0xc00], R36 ;  /* 0x000c002400007988 */ /* 0x020fe8000800041d */
[----:B------:R-:W-:Y:S04]  /*0bb0*/  STS.U16 [R0+UR29+0x1000], R40 ;  /* 0x0010002800007988 */ /* 0x000fe8000800041d */
        /* <DEDUP_REMOVED lines=10> */
[----:B------:R0:W-:Y:S04]  /*0c60*/  STS.U16 [R3+UR29+0x1d00], R16 ;  /* 0x001d001003007988 */ /* 0x0001e8000800041d */
[----:B------:R1:W-:Y:S01]  /*0c70*/  STS.U16 [R9+UR29+0x200], R5 ;  /* 0x0002000509007988 */ /* 0x0003e2000800041d */
[----:B0-----:R-:W-:-:S03]  /*0c80*/  IMAD.MOV.U32 R3, RZ, RZ, 0x3f800000 ;  /* 0x3f800000ff037424 */ /* 0x001fc600078e00ff */
[----:B------:R-:W-:Y:S04]  /*0c90*/  STS.U16 [R9+UR29+0x600], R27 ;  /* 0x0006001b09007988 */ /* 0x000fe8000800041d */
[----:B------:R-:W-:Y:S04]  /*0ca0*/  STS.U16 [R9+UR29+0xa00], R34 ;  /* 0x000a002209007988 */ /* 0x000fe8000800041d */
[----:B------:R-:W-:Y:S04]  /*0cb0*/  STS.U16 [R9+UR29+0xe00], R38 ;  /* 0x000e002609007988 */ /* 0x000fe8000800041d */
[----:B------:R-:W-:Y:S04]  /*0cc0*/  STS.U16 [R9+UR29+0x1200], R42 ;  /* 0x0012002a09007988 */ /* 0x000fe8000800041d */
[----:B------:R-:W-:Y:S04]  /*0cd0*/  STS.U16 [R9+UR29+0x1600], R45 ;  /* 0x0016002d09007988 */ /* 0x000fe8000800041d */
[----:B------:R-:W-:Y:S04]  /*0ce0*/  STS.U16 [R9+UR29+0x1a00], R14 ;  /* 0x001a000e09007988 */ /* 0x000fe8000800041d */
[----:B------:R-:W-:Y:S01]  /*0cf0*/  STS.U16 [R9+UR29+0x1e00], R20 ;  /* 0x001e001409007988 */ /* 0x000fe2000800041d */
[----:B-1----:R-:W-:-:S03]  /*0d00*/  IMAD.MOV.U32 R5, RZ, RZ, -0x800000 ;  /* 0xff800000ff057424 */ /* 0x002fc600078e00ff */
[----:B------:R-:W-:Y:S01]  /*0d10*/  STS.U16 [R11+UR29+0x300], R6 ;  /* 0x000300060b007988 */ /* 0x000fe2000800041d */
[----:B------:R-:W-:-:S03]  /*0d20*/  IMAD.MOV.U32 R0, RZ, RZ, -0x800000 ;  /* 0xff800000ff007424 */ /* 0x000fc600078e00ff */
[----:B------:R-:W-:Y:S04]  /*0d30*/  STS.U16 [R11+UR29+0x700], R29 ;  /* 0x0007001d0b007988 */ /* 0x000fe8000800041d */
[----:B------:R-:W-:Y:S04]  /*0d40*/  STS.U16 [R11+UR29+0xb00], R35 ;  /* 0x000b00230b007988 */ /* 0x000fe8000800041d */
[----:B------:R-:W-:Y:S04]  /*0d50*/  STS.U16 [R11+UR29+0xf00], R39 ;  /* 0x000f00270b007988 */ /* 0x000fe8000800041d */
[----:B------:R-:W-:Y:S04]  /*0d60*/  STS.U16 [R11+UR29+0x1300], R8 ;  /* 0x001300080b007988 */ /* 0x000fe8000800041d */
[----:B------:R-:W-:Y:S04]  /*0d70*/  STS.U16 [R11+UR29+0x1700], R10 ;  /* 0x0017000a0b007988 */ /* 0x000fe8000800041d */
[----:B------:R-:W-:Y:S04]  /*0d80*/  STS.U16 [R11+UR29+0x1b00], R12 ;  /* 0x001b000c0b007988 */ /* 0x000fe8000800041d */
[----:B------:R-:W-:Y:S04]  /*0d90*/  STS.U16 [R11+UR29+0x1f00], R18 ;  /* 0x001f00120b007988 */ /* 0x000fe8000800041d */
[----:B------:R0:W-:Y:S04]  /*0da0*/  STL [R1+0x44], R3 ;  /* 0x0000440301007387 */ /* 0x0001e80000100800 */
[----:B------:R1:W-:Y:S01]  /*0db0*/  STL [R1+0x40], R2 ;  /* 0x0000400201007387 */ /* 0x0003e20000100800 */
[C---:B0-----:R-:W-:Y:S01]  /*0dc0*/  LOP3.LUT R3, R120.reuse, 0x1ff, RZ, 0xc0, !PT ;  /* 0x000001ff78037812 */ /* 0x041fe200078ec0ff */
[----:B-1----:R-:W-:Y:S01]  /*0dd0*/  IMAD.SHL.U32 R2, R120, 0x2, RZ ;  /* 0x0000000278027824 */ /* 0x002fe200078e00ff */
[----:B------:R-:W-:Y:S06]  /*0de0*/  @!P0 BRA `(.L_x_0) ;  /* 0x0000005000308947 */ /* 0x000fec0003800000 */
[----:B------:R-:W-:Y:S01]  /*0df0*/  LOP3.LUT R0, R120, 0x180, RZ, 0xc0, !PT ;  /* 0x0000018078007812 */ /* 0x000fe200078ec0ff */
[----:B------:R-:W-:Y:S01]  /*0e00*/  ULDC.64 UR24, c[0x0][0x260] ;  /* 0x0000980000187ab9 */ /* 0x000fe20000000a00 */
[----:B------:R-:W-:Y:S01]  /*0e10*/  LOP3.LUT R5, R22, 0x180, R120, 0xf8, !PT ;  /* 0x0000018016057812 */ /* 0x000fe200078ef878 */
[----:B------:R-:W-:Y:S01]  /*0e20*/  IMAD.SHL.U32 R8, R3, 0x2, RZ ;  /* 0x0000000203087824 */ /* 0x000fe200078e00ff */
[----:B------:R-:W-:Y:S01]  /*0e30*/  SHF.R.U32.HI R0, RZ, 0x3, R0 ;  /* 0x00000003ff007819 */ /* 0x000fe20000011600 */
[----:B------:R-:W-:Y:S01]  /*0e40*/  ULDC.64 UR20, c[0x0][0x250] ;  /* 0x0000940000147ab9 */ /* 0x000fe20000000a00 */
[--C-:B------:R-:W-:Y:S01]  /*0e50*/  SHF.R.U32.HI R4, RZ, 0x5, R120.reuse ;  /* 0x00000005ff047819 */ /* 0x100fe20000011678 */
[----:B------:R-:W-:Y:S01]  /*0e60*/  UIMAD UR24, UR28, UR24, URZ ;  /* 0x000000181c1872a4 */ /* 0x000fe2000f8e023f */
[----:B------:R-:W-:Y:S01]  /*0e70*/  LOP3.LUT R10, R5, R0, RZ, 0x3c, !PT ;  /* 0x00000000050a7212 */ /* 0x000fe200078e3cff */
[----:B------:R-:W-:Y:S01]  /*0e80*/  UIMAD UR20, UR28, UR20, URZ ;  /* 0x000000141c1472a4 */ /* 0x000fe2000f8e023f */
[C---:B------:R-:W-:Y:S01]  /*0e90*/  LOP3.LUT R3, R120.reuse, 0x7f, RZ, 0xc0, !PT ;  /* 0x0000007f78037812 */ /* 0x040fe200078ec0ff */
[----:B------:R-:W-:Y:S01]  /*0ea0*/  ULDC UR4, c[0x0][0x258] ;  /* 0x0000960000047ab9 */ /* 0x000fe20000000800 */
[--C-:B------:R-:W-:Y:S01]  /*0eb0*/  SHF.R.U32.HI R5, RZ, 0x2, R120.reuse ;  /* 0x00000002ff057819 */ /* 0x100fe20000011678 */
[----:B------:R-:W-:Y:S01]  /*0ec0*/  USHF.L.U32 UR5, UR24, 0x1, URZ ;  /* 0x0000000118057899 */ /* 0x000fe2000800063f */
[----:B------:R-:W-:Y:S01]  /*0ed0*/  LOP3.LUT R0, R120, 0x1c0, RZ, 0xc0, !PT ;  /* 0x000001c078007812 */ /* 0x000fe200078ec0ff */
[----:B------:R-:W-:Y:S01]  /*0ee0*/  IMAD R7, R7, UR4, RZ ;  /* 0x0000000407077c24 */ /* 0x000fe2000f8e02ff */
[----:B------:R-:W-:Y:S01]  /*0ef0*/  R2UR UR41, R4 ;  /* 0x00000000042972ca */ /* 0x000fe200000e0000 */
[----:B------:R-:W-:Y:S01]  /*0f00*/  USHF.L.U32 UR4, UR20, 0x1, URZ ;  /* 0x0000000114047899 */ /* 0x000fe2000800063f */
[----:B------:R-:W-:Y:S01]  /*0f10*/  SHF.R.U32.HI R4, RZ, 0x1, R120 ;  /* 0x00000001ff047819 */ /* 0x000fe20000011678 */
[----:B------:R-:W-:Y:S01]  /*0f20*/  IMAD R6, R3, UR25, RZ ;  /* 0x0000001903067c24 */ /* 0x000fe2000f8e02ff */
[----:B------:R-:W-:Y:S01]  /*0f30*/  SGXT.U32 R5, R5, 0x3 ;  /* 0x000000030505781a */ /* 0x000fe20000000000 */
[----:B------:R-:W-:Y:S01]  /*0f40*/  ULDC.64 UR12, c[0x0][0x220] ;  /* 0x00008800000c7ab9 */ /* 0x000fe20000000a00 */
[----:B------:R-:W-:Y:S01]  /*0f50*/  SHF.R.U32.HI R9, RZ, 0x2, R0 ;  /* 0x00000002ff097819 */ /* 0x000fe20000011600 */
[----:B------:R-:W-:Y:S01]  /*0f60*/  IMAD.U32 R17, RZ, RZ, UR4 ;  /* 0x00000004ff117e24 */ /* 0x000fe2000f8e00ff */
[----:B------:R-:W-:Y:S01]  /*0f70*/  LOP3.LUT R0, R5, 0xf0, R4, 0xf8, !PT ;  /* 0x000000f005007812 */ /* 0x000fe200078ef804 */
[----:B------:R-:W-:Y:S01]  /*0f80*/  IMAD.SHL.U32 R5, R6, 0x2, RZ ;  /* 0x0000000206057824 */ /* 0x000fe200078e00ff */
[----:B------:R-:W-:Y:S01]  /*0f90*/  LOP3.LUT R3, R8, R9, RZ, 0x3c, !PT ;  /* 0x0000000908037212 */ /* 0x000fe200078e3cff */
[----:B------:R-:W-:Y:S01]  /*0fa0*/  IMAD.U32 R8, RZ, RZ, UR5 ;  /* 0x00000005ff087e24 */ /* 0x000fe2000f8e00ff */
[----:B------:R-:W-:Y:S01]  /*0fb0*/  UIMAD.WIDE UR4, UR20, 0x2, URZ ;  /* 0x00000002140478a5 */ /* 0x000fe2000f8e023f */
[----:B------:R-:W-:Y:S01]  /*0fc0*/  IMAD.SHL.U32 R4, R7, 0x2, RZ ;  /* 0x0000000207047824 */ /* 0x000fe200078e00ff */
[----:B------:R-:W-:Y:S01]  /*0fd0*/  ULDC.64 UR10, c[0x0][0x218] ;  /* 0x00008600000a7ab9 */ /* 0x000fe20000000a00 */
[----:B------:R-:W0:Y:S01]  /*0fe0*/  LDC R21, c[0x0][0x268] ;  /* 0x00009a00ff157b82 */ /* 0x000e220000000800 */
[----:B------:R-:W-:Y:S01]  /*0ff0*/  IADD3 R5, P2, P3, R5, UR12, R8 ;  /* 0x0000000c05057c10 */ /* 0x000fe2000fb5e008 */
[----:B------:R-:W-:Y:S01]  /*1000*/  IMAD.HI R7, R7, 0x2, RZ ;  /* 0x0000000207077827 */ /* 0x000fe200078e02ff */
[----:B------:R-:W-:Y:S01]  /*1010*/  SHF.R.U32.HI R8, RZ, 0x6, R120 ;  /* 0x00000006ff087819 */ /* 0x000fe20000011678 */
[----:B------:R-:W-:Y:S01]  /*1020*/  UIMAD.WIDE UR6, UR24, 0x2, URZ ;  /* 0x00000002180678a5 */ /* 0x000fe2000f8e023f */
[----:B------:R-:W-:Y:S01]  /*1030*/  IADD3 R17, P0, P1, R4, UR10, R17 ;  /* 0x0000000a04117c10 */ /* 0x000fe2000f91e011 */
[----:B------:R-:W-:Y:S01]  /*1040*/  IMAD.U32 R12, RZ, RZ, UR5 ;  /* 0x00000005ff0c7e24 */ /* 0x000fe2000f8e00ff */
[----:B------:R-:W-:Y:S01]  /*1050*/  SGXT.U32 R8, R8, 0x3 ;  /* 0x000000030808781a */ /* 0x000fe20000000000 */
[----:B------:R-:W-:Y:S01]  /*1060*/  IMAD.HI R6, R6, 0x2, RZ ;  /* 0x0000000206067827 */ /* 0x000fe200078e02ff */
[----:B------:R-:W-:Y:S01]  /*1070*/  LOP3.LUT R4, R10, 0x2000, R15, 0xf8, !PT ;  /* 0x000020000a047812 */ /* 0x000fe200078ef80f */
[----:B------:R-:W-:Y:S01]  /*1080*/  UIADD3 UR9, UR29, 0x8000, URZ ;  /* 0x000080001d097890 */ /* 0x000fe2000fffe03f */
[----:B------:R-:W-:Y:S01]  /*1090*/  IADD3.X R19, R7, UR11, R12, P0, P1 ;  /* 0x0000000b07137c10 */ /* 0x000fe200087e240c */
[----:B------:R-:W-:Y:S01]  /*10a0*/  IMAD R8, R8, UR21, RZ ;  /* 0x0000001508087c24 */ /* 0x000fe2000f8e02ff */
[----:B------:R-:W-:Y:S01]  /*10b0*/  SHF.R.U32.HI R11, RZ, 0x7, R120 ;  /* 0x00000007ff0b7819 */ /* 0x000fe20000011678 */
[----:B------:R-:W-:Y:S01]  /*10c0*/  IMAD.U32 R7, RZ, RZ, UR21 ;  /* 0x00000015ff077e24 */ /* 0x000fe2000f8e00ff */
[----:B------:R-:W-:Y:S01]  /*10d0*/  USHF.R.U32.HI UR9, URZ, 0x4, UR9 ;  /* 0x000000043f097899 */ /* 0x000fe20008011609 */
[----:B------:R-:W-:Y:S01]  /*10e0*/  IMAD.U32 R9, RZ, RZ, UR7 ;  /* 0x00000007ff097e24 */ /* 0x000fe2000f8e00ff */
[-C--:B------:R-:W-:Y:S01]  /*10f0*/  LEA R124, P0, R8, R17.reuse, 0x1 ;  /* 0x00000011087c7211 */ /* 0x080fe200078008ff */
[----:B------:R-:W-:Y:S01]  /*1100*/  IMAD R7, R7, 0x8, R8 ;  /* 0x0000000807077824 */ /* 0x000fe200078e0208 */
[----:B------:R-:W-:Y:S01]  /*1110*/  USGXT.U32 UR10, UR9, 0xe ;  /* 0x0000000e090a789a */ /* 0x000fe20008000000 */
[----:B------:R-:W-:Y:S01]  /*1120*/  IMAD.U32 R10, RZ, RZ, UR21 ;  /* 0x00000015ff0a7e24 */ /* 0x000fe2000f8e00ff */
[----:B------:R-:W-:Y:S01]  /*1130*/  IADD3.X R15, R6, UR13, R9, P2, P3 ;  /* 0x0000000d060f7c10 */ /* 0x000fe200097e6409 */
[----:B------:R-:W-:Y:S01]  /*1140*/  IMAD.U32 R12, RZ, RZ, UR21 ;  /* 0x00000015ff0c7e24 */ /* 0x000fe2000f8e00ff */
[----:B------:R-:W-:Y:S01]  /*1150*/  LEA R120, P1, R7, R17, 0x1 ;  /* 0x0000001107787211 */ /* 0x000fe200078208ff */
[----:B------:R-:W-:Y:S01]  /*1160*/  IMAD R9, R10, 0x8, R7 ;  /* 0x000000080a097824 */ /* 0x000fe200078e0207 */
[----:B------:R-:W-:Y:S01]  /*1170*/  SGXT.U32 R6, R11, 0x2 ;  /* 0x000000020b06781a */ /* 0x000fe20000000000 */
[----:B------:R-:W-:Y:S01]  /*1180*/  IMAD.U32 R11, RZ, RZ, UR21 ;  /* 0x00000015ff0b7e24 */ /* 0x000fe2000f8e00ff */
[----:B------:R-:W-:Y:S01]  /*1190*/  LEA.HI.X.SX32 R121, R7, R19, 0x1, P1 ;  /* 0x0000001307797211 */ /* 0x000fe200008f0eff */
[----:B------:R-:W-:Y:S01]  /*11a0*/  IMAD R10, R12, 0x8, R9 ;  /* 0x000000080c0a7824 */ /* 0x000fe200078e0209 */
[----:B------:R-:W-:Y:S01]  /*11b0*/  LEA R122, P2, R9, R17, 0x1 ;  /* 0x00000011097a7211 */ /* 0x000fe200078408ff */
[----:B0-----:R-:W-:Y:S01]  /*11c0*/  IMAD R14, R6, R21, RZ ;  /* 0x00000015060e7224 */ /* 0x001fe200078e02ff */
[-C--:B------:R-:W-:Y:S01]  /*11d0*/  LEA.HI.X.SX32 R125, R8, R19.reuse, 0x1, P0 ;  /* 0x00000013087d7211 */ /* 0x080fe200000f0eff */
[----:B------:R-:W-:Y:S01]  /*11e0*/  IMAD.U32 R13, RZ, RZ, UR21 ;  /* 0x00000015ff0d7e24 */ /* 0x000fe2000f8e00ff */
[----:B------:R0:W-:Y:S01]  /*11f0*/  STL.64 [R1+0x138], R120 ;  /* 0x0001387801007387 */ /* 0x0001e20000100a00 */
[----:B------:R-:W-:Y:S01]  /*1200*/  IMAD R6, R11, 0x8, R10 ;  /* 0x000000080b067824 */ /* 0x000fe200078e020a */
[----:B------:R-:W-:Y:S01]  /*1210*/  LEA.HI.X.SX32 R123, R9, R19, 0x1, P2 ;  /* 0x00000013097b7211 */ /* 0x000fe200010f0eff */
[----:B------:R-:W-:Y:S01]  /*1220*/  IMAD.U32 R20, RZ, RZ, UR21 ;  /* 0x00000015ff147e24 */ /* 0x000fe2000f8e00ff */
[----:B------:R-:W-:Y:S01]  /*1230*/  STL.64 [R1+0x140], R124 ;  /* 0x0001407c01007387 */ /* 0x000fe20000100a00 */
[----:B------:R-:W-:Y:S01]  /*1240*/  IMAD R11, R13, 0x8, R6 ;  /* 0x000000080d0b7824 */ /* 0x000fe200078e0206 */
[----:B------:R-:W-:Y:S01]  /*1250*/  UIADD3 UR14, UP0, UR10, 0x2, URZ ;  /* 0x000000020a0e7890 */ /* 0x000fe2000ff1e03f */
[----:B------:R-:W-:Y:S01]  /*1260*/  IMAD.U32 R23, RZ, RZ, UR21 ;  /* 0x00000015ff177e24 */ /* 0x000fe2000f8e00ff */
[----:B------:R1:W-:Y:S01]  /*1270*/  STL.64 [R1+0x130], R122 ;  /* 0x0001307a01007387 */ /* 0x0003e20000100a00 */
[----:B------:R-:W-:Y:S01]  /*1280*/  IMAD R12, R20, 0x8, R11 ;  /* 0x00000008140c7824 */ /* 0x000fe200078e020b */
[----:B------:R-:W-:Y:S01]  /*1290*/  UMOV UR7, URZ ;  /* 0x0000003f00077c82 */ /* 0x000fe20008000000 */
[----:B------:R-:W-:Y:S01]  /*12a0*/  IMAD.U32 R22, RZ, RZ, UR21 ;  /* 0x00000015ff167e24 */ /* 0x000fe2000f8e00ff */
[C---:B0-----:R-:W-:Y:S01]  /*12b0*/  LEA R120, P0, R10.reuse, R17, 0x1 ;  /* 0x000000110a787211 */ /* 0x041fe200078008ff */
[----:B------:R-:W-:Y:S01]  /*12c0*/  IMAD R13, R23, 0x8, R12 ;  /* 0x00000008170d7824 */ /* 0x000fe200078e020c */
[----:B------:R-:W-:Y:S01]  /*12d0*/  UIADD3.X UR15, UR7, 0x40000040, URZ, UP0, !UPT ;  /* 0x40000040070f7890 */ /* 0x000fe200087fe43f */
[----:B------:R-:W-:Y:S01]  /*12e0*/  IMAD.U32 R24, RZ, RZ, UR21 ;  /* 0x00000015ff187e24 */ /* 0x000fe2000f8e00ff */
[----:B------:R-:W-:Y:S01]  /*12f0*/  LEA.HI.X.SX32 R121, R10, R19, 0x1, P0 ;  /* 0x000000130a797211 */ /* 0x000fe200000f0eff */
[----:B------:R-:W-:Y:S01]  /*1300*/  IMAD R7, R22, 0x8, R13 ;  /* 0x0000000816077824 */ /* 0x000fe200078e020d */
[----:B------:R-:W-:Y:S01]  /*1310*/  CS2R R88, SRZ ;  /* 0x0000000000587805 */ /* 0x000fe2000001ff00 */
[----:B------:R-:W-:Y:S01]  /*1320*/  IMAD.U32 R25, RZ, RZ, UR21 ;  /* 0x00000015ff197e24 */ /* 0x000fe2000f8e00ff */
[----:B-1----:R-:W-:Y:S01]  /*1330*/  LEA R122, P0, R6, R17, 0x1 ;  /* 0x00000011067a7211 */ /* 0x002fe200078008ff */
[----:B------:R0:W-:Y:S01]  /*1340*/  STL.64 [R1+0x128], R120 ;  /* 0x0001287801007387 */ /* 0x0001e20000100a00 */
[----:B------:R-:W-:Y:S01]  /*1350*/  IMAD R8, R24, 0x8, R7 ;  /* 0x0000000818087824 */ /* 0x000fe200078e0207 */
[----:B------:R-:W-:-:S02]  /*1360*/  CS2R R90, SRZ ;  /* 0x00000000005a7805 */ /* 0x000fc4000001ff00 */
[----:B------:R-:W-:Y:S01]  /*1370*/  LEA.HI.X.SX32 R123, R6, R19, 0x1, P0 ;  /* 0x00000013067b7211 */ /* 0x000fe200000f0eff */
[----:B------:R-:W-:Y:S01]  /*1380*/  IMAD.U32 R28, RZ, RZ, UR21 ;  /* 0x00000015ff1c7e24 */ /* 0x000fe2000f8e00ff */
[C---:B------:R-:W-:Y:S01]  /*1390*/  LEA R124, P0, R12.reuse, R17, 0x1 ;  /* 0x000000110c7c7211 */ /* 0x040fe200078008ff */
[----:B------:R-:W-:Y:S01]  /*13a0*/  IMAD R9, R25, 0x8, R8 ;  /* 0x0000000819097824 */ /* 0x000fe200078e0208 */
[----:B------:R-:W-:Y:S01]  /*13b0*/  CS2R R92, SRZ ;  /* 0x00000000005c7805 */ /* 0x000fe2000001ff00 */
[----:B------:R1:W-:Y:S01]  /*13c0*/  STL.64 [R1+0x120], R122 ;  /* 0x0001207a01007387 */ /* 0x0003e20000100a00 */
[----:B------:R-:W-:Y:S01]  /*13d0*/  LEA.HI.X.SX32 R125, R12, R19, 0x1, P0 ;  /* 0x000000130c7d7211 */ /* 0x000fe200000f0eff */
[----:B------:R-:W-:Y:S01]  /*13e0*/  IMAD.U32 R27, RZ, RZ, UR21 ;  /* 0x00000015ff1b7e24 */ /* 0x000fe2000f8e00ff */
[----:B------:R-:W-:Y:S02]  /*13f0*/  CS2R R94, SRZ ;  /* 0x00000000005e7805 */ /* 0x000fe4000001ff00 */
[C---:B0-----:R-:W-:Y:S01]  /*1400*/  LEA R120, P1, R11.reuse, R17, 0x1 ;  /* 0x000000110b787211 */ /* 0x041fe200078208ff */
[----:B------:R-:W-:Y:S01]  /*1410*/  IMAD R6, R28, 0x8, R9 ;  /* 0x000000081c067824 */ /* 0x000fe200078e0209 */
[----:B------:R-:W-:Y:S01]  /*1420*/  CS2R R96, SRZ ;  /* 0x0000000000607805 */ /* 0x000fe2000001ff00 */
[----:B------:R-:W-:Y:S01]  /*1430*/  IMAD.U32 R29, RZ, RZ, UR21 ;  /* 0x00000015ff1d7e24 */ /* 0x000fe2000f8e00ff */
[----:B------:R-:W-:Y:S01]  /*1440*/  LEA.HI.X.SX32 R121, R11, R19, 0x1, P1 ;  /* 0x000000130b797211 */ /* 0x000fe200008f0eff */
[----:B------:R-:W-:Y:S01]  /*1450*/  IMAD R10, R27, 0x8, R6 ;  /* 0x000000081b0a7824 */ /* 0x000fe200078e0206 */
[----:B------:R-:W-:Y:S01]  /*1460*/  CS2R R98, SRZ ;  /* 0x0000000000627805 */ /* 0x000fe2000001ff00 */
[----:B------:R-:W-:Y:S01]  /*1470*/  IMAD R16, R21, 0x4, R14 ;  /* 0x0000000415107824 */ /* 0x000fe200078e020e */
[----:B-1----:R-:W-:Y:S01]  /*1480*/  LEA R122, P1, R13, R17, 0x1 ;  /* 0x000000110d7a7211 */ /* 0x002fe200078208ff */
[----:B------:R0:W-:Y:S01]  /*1490*/  STL.64 [R1+0x118], R120 ;  /* 0x0001187801007387 */ /* 0x0001e20000100a00 */
[----:B------:R-:W-:Y:S01]  /*14a0*/  IMAD.U32 R30, RZ, RZ, UR21 ;  /* 0x00000015ff1e7e24 */ /* 0x000fe2000f8e00ff */
[----:B------:R-:W-:-:S02]  /*14b0*/  CS2R R100, SRZ ;  /* 0x0000000000647805 */ /* 0x000fc4000001ff00 */
[----:B------:R-:W-:Y:S01]  /*14c0*/  LEA.HI.X.SX32 R123, R13, R19, 0x1, P1 ;  /* 0x000000130d7b7211 */ /* 0x000fe200008f0eff */
[----:B------:R-:W-:Y:S01]  /*14d0*/  STL.64 [R1+0x110], R124 ;  /* 0x0001107c01007387 */ /* 0x000fe20000100a00 */
[C---:B------:R-:W-:Y:S01]  /*14e0*/  IMAD R18, R21.reuse, 0x4, R16 ;  /* 0x0000000415127824 */ /* 0x040fe200078e0210 */
[----:B------:R-:W-:Y:S01]  /*14f0*/  CS2R R102, SRZ ;  /* 0x0000000000667805 */ /* 0x000fe2000001ff00 */
[----:B------:R-:W-:Y:S01]  /*1500*/  IMAD.U32 R32, RZ, RZ, UR21 ;  /* 0x00000015ff207e24 */ /* 0x000fe2000f8e00ff */
[----:B------:R1:W-:Y:S01]  /*1510*/  STL.64 [R1+0x108], R122 ;  /* 0x0001087a01007387 */ /* 0x0003e20000100a00 */
[----:B------:R-:W-:Y:S01]  /*1520*/  IMAD R20, R21, 0x4, R18 ;  /* 0x0000000415147824 */ /* 0x000fe200078e0212 */
[----:B------:R-:W-:Y:S01]  /*1530*/  CS2R R104, SRZ ;  /* 0x0000000000687805 */ /* 0x000fe2000001ff00 */
[----:B------:R-:W-:Y:S01]  /*1540*/  IMAD.MOV.U32 R2, RZ, RZ, 0x3f800000 ;  /* 0x3f800000ff027424 */ /* 0x000fe200078e00ff */
[----:B0-----:R-:W-:Y:S01]  /*1550*/  LEA R120, P2, R7, R17, 0x1 ;  /* 0x0000001107787211 */ /* 0x001fe200078408ff */
[----:B------:R-:W-:Y:S01]  /*1560*/  IMAD R22, R21, 0x4, R20 ;  /* 0x0000000415167824 */ /* 0x000fe200078e0214 */
[----:B------:R-:W-:-:S02]  /*1570*/  CS2R R106, SRZ ;  /* 0x00000000006a7805 */ /* 0x000fc4000001ff00 */
[----:B------:R-:W-:Y:S02]  /*1580*/  CS2R R108, SRZ ;  /* 0x00000000006c7805 */ /* 0x000fe4000001ff00 */
[----:B------:R-:W-:Y:S01]  /*1590*/  LEA.HI.X.SX32 R121, R7, R19, 0x1, P2 ;  /* 0x0000001307797211 */ /* 0x000fe200010f0eff */
[----:B------:R-:W-:Y:S01]  /*15a0*/  IMAD R7, R29, 0x8, R10 ;  /* 0x000000081d077824 */ /* 0x000fe200078e020a */
[-C--:B------:R-:W-:Y:S01]  /*15b0*/  LEA R12, P2, R6, R17.reuse, 0x1 ;  /* 0x00000011060c7211 */ /* 0x080fe200078408ff */
[C---:B------:R-:W-:Y:S01]  /*15c0*/  IMAD R24, R21.reuse, 0x4, R22 ;  /* 0x0000000415187824 */ /* 0x040fe200078e0216 */
[----:B-1----:R-:W-:Y:S01]  /*15d0*/  LEA R122, P0, R8, R17, 0x1 ;  /* 0x00000011087a7211 */ /* 0x002fe200078008ff */
[----:B------:R0:W-:Y:S01]  /*15e0*/  STL.64 [R1+0x100], R120 ;  /* 0x0001007801007387 */ /* 0x0001e20000100a00 */
[-C--:B------:R-:W-:Y:S01]  /*15f0*/  LEA.HI.X.SX32 R13, R6, R19.reuse, 0x1, P2 ;  /* 0x00000013060d7211 */ /* 0x080fe200010f0eff */
[----:B------:R-:W-:Y:S01]  /*1600*/  IMAD R11, R30, 0x8, R7 ;  /* 0x000000081e0b7824 */ /* 0x000fe200078e0207 */
[----:B------:R-:W-:Y:S01]  /*1610*/  LEA.HI.X.SX32 R123, R8, R19, 0x1, P0 ;  /* 0x00000013087b7211 */ /* 0x000fe200000f0eff */
[----:B------:R-:W-:Y:S01]  /*1620*/  IMAD R26, R21, 0x4, R24 ;  /* 0x00000004151a7824 */ /* 0x000fe200078e0218 */
[----:B------:R-:W-:Y:S01]  /*1630*/  CS2R R110, SRZ ;  /* 0x00000000006e7805 */ /* 0x000fe2000001ff00 */
[----:B------:R-:W-:Y:S01]  /*1640*/  IMAD R6, R32, 0x8, R11 ;  /* 0x0000000820067824 */ /* 0x000fe200078e020b */
[----:B------:R-:W-:Y:S01]  /*1650*/  CS2R R112, SRZ ;  /* 0x0000000000707805 */ /* 0x000fe2000001ff00 */
[----:B------:R1:W-:Y:S01]  /*1660*/  STL.64 [R1+0xf8], R122 ;  /* 0x0000f87a01007387 */ /* 0x0003e20000100a00 */
[----:B------:R-:W-:-:S02]  /*1670*/  CS2R R114, SRZ ;  /* 0x0000000000727805 */ /* 0x000fc4000001ff00 */
[----:B------:R-:W-:Y:S02]  /*1680*/  CS2R R116, SRZ ;  /* 0x0000000000747805 */ /* 0x000fe4000001ff00 */
[CC--:B------:R-:W-:Y:S02]  /*1690*/  LEA R8, P3, R6.reuse, R17.reuse, 0x1 ;  /* 0x0000001106087211 */ /* 0x0c0fe400078608ff */
[----:B------:R-:W-:Y:S02]  /*16a0*/  CS2R R118, SRZ ;  /* 0x0000000000767805 */ /* 0x000fe4000001ff00 */
[C---:B0-----:R-:W-:Y:S01]  /*16b0*/  LEA R120, P1, R9.reuse, R17, 0x1 ;  /* 0x0000001109787211 */ /* 0x041fe200078208ff */
[----:B------:R-:W-:Y:S01]  /*16c0*/  UMOV UR4, URZ ;  /* 0x0000003f00047c82 */ /* 0x000fe20008000000 */
[----:B------:R-:W-:Y:S01]  /*16d0*/  UMOV UR5, URZ ;  /* 0x0000003f00057c82 */ /* 0x000fe20008000000 */
[----:B------:R-:W-:Y:S01]  /*16e0*/  UMOV UR6, URZ ;  /* 0x0000003f00067c82 */ /* 0x000fe20008000000 */
[-C--:B------:R-:W-:Y:S01]  /*16f0*/  LEA.HI.X.SX32 R121, R9, R19.reuse, 0x1, P1 ;  /* 0x0000001309797211 */ /* 0x080fe200008f0eff */
[----:B------:R-:W-:Y:S01]  /*1700*/  UIADD3.64 UR38, UR14, 0x2, URZ ;  /* 0x000000020e267897 */ /* 0x000fe2000fffe03f */
[----:B------:R-:W-:Y:S01]  /*1710*/  LEA.HI.X.SX32 R9, R6, R19, 0x1, P3 ;  /* 0x0000001306097211 */ /* 0x000fe200018f0eff */
[----:B------:R-:W-:Y:S01]  /*1720*/  IMAD R6, R21, 0x4, R26 ;  /* 0x0000000415067824 */ /* 0x000fe200078e021a */
[----:B-1----:R-:W-:Y:S01]  /*1730*/  LEA R122, P0, R10, R17, 0x1 ;  /* 0x000000110a7a7211 */ /* 0x002fe200078008ff */
[----:B------:R0:W-:Y:S01]  /*1740*/  STL.64 [R1+0xf0], R120 ;  /* 0x0000f07801007387 */ /* 0x0001e20000100a00 */
[----:B------:R-:W-:-:S02]  /*1750*/  UIADD3.64 UR18, UR14, 0x4, URZ ;  /* 0x000000040e127897 */ /* 0x000fc4000fffe03f */
[----:B------:R-:W-:Y:S01]  /*1760*/  LEA.HI.X.SX32 R123, R10, R19, 0x1, P0 ;  /* 0x000000130a7b7211 */ /* 0x000fe200000f0eff */
[----:B------:R1:W-:Y:S01]  /*1770*/  STL.64 [R1+0xe8], R12 ;  /* 0x0000e80c01007387 */ /* 0x0003e20000100a00 */
[----:B------:R-:W-:Y:S02]  /*1780*/  UIADD3.64 UR22, UR14, 0x1fe, URZ ;  /* 0x000001fe0e167897 */ /* 0x000fe4000fffe03f */
[----:B------:R-:W-:Y:S01]  /*1790*/  UIADD3.64 UR26, UR14, 0x200, URZ ;  /* 0x000002000e1a7897 */ /* 0x000fe2000fffe03f */
[----:B------:R-:W-:Y:S01]  /*17a0*/  STL.64 [R1+0xe0], R122 ;  /* 0x0000e07a01007387 */ /* 0x000fe20000100a00 */
[----:B------:R-:W-:Y:S02]  /*17b0*/  UIADD3.64 UR30, UR14, 0x202, URZ ;  /* 0x000002020e1e7897 */ /* 0x000fe4000fffe03f */
[----:B------:R-:W-:Y:S01]  /*17c0*/  UIADD3.64 UR34, UR14, 0x204, URZ ;  /* 0x000002040e227897 */ /* 0x000fe2000fffe03f */
[-C--:B0-----:R-:W-:Y:S01]  /*17d0*/  LEA R120, P1, R7, R17.reuse, 0x1 ;  /* 0x0000001107787211 */ /* 0x081fe200078208ff */
[----:B------:R-:W-:Y:S01]  /*17e0*/  ULDC UR20, c[0x0][0x238] ;  /* 0x00008e0000147ab9 */ /* 0x000fe20000000800 */
[----:B------:R-:W-:Y:S01]  /*17f0*/  UMOV UR11, 0x40000040 ;  /* 0x40000040000b7882 */ /* 0x000fe20000000000 */
[----:B-1----:R-:W-:-:S02]  /*1800*/  LEA R12, P2, R11, R17, 0x1 ;  /* 0x000000110b0c7211 */ /* 0x002fc400078408ff */
[-C--:B------:R-:W-:Y:S02]  /*1810*/  LEA.HI.X.SX32 R121, R7, R19.reuse, 0x1, P1 ;  /* 0x0000001307797211 */ /* 0x080fe400008f0eff */
[----:B------:R-:W-:Y:S02]  /*1820*/  LEA.HI.X.SX32 R13, R11, R19, 0x1, P2 ;  /* 0x000000130b0d7211 */ /* 0x000fe400010f0eff */
[C---:B------:R-:W-:Y:S01]  /*1830*/  LEA R10, P2, R18.reuse, R5, 0x1 ;  /* 0x00000005120a7211 */ /* 0x040fe200078408ff */
[----:B------:R0:W-:Y:S03]  /*1840*/  STL.64 [R1+0xd8], R120 ;  /* 0x0000d87801007387 */ /* 0x0001e60000100a00 */
[----:B------:R-:W-:Y:S01]  /*1850*/  LEA.HI.X.SX32 R11, R18, R15, 0x1, P2 ;  /* 0x0000000f120b7211 */ /* 0x000fe200010f0eff */
[----:B------:R1:W-:Y:S04]  /*1860*/  STL.64 [R1+0xd0], R12 ;  /* 0x0000d00c01007387 */ /* 0x0003e80000100a00 */
[----:B------:R2:W-:Y:S01]  /*1870*/  STL.64 [R1+0xc8], R8 ;  /* 0x0000c80801007387 */ /* 0x0005e20000100a00 */
[----:B0-----:R-:W-:-:S03]  /*1880*/  LEA R120, P0, R14, R5, 0x1 ;  /* 0x000000050e787211 */ /* 0x001fc600078008ff */
[----:B------:R0:W-:Y:S01]  /*1890*/  STL.64 [R1+0xb0], R10 ;  /* 0x0000b00a01007387 */ /* 0x0001e20000100a00 */
[----:B------:R-:W-:Y:S02]  /*18a0*/  LEA.HI.X.SX32 R121, R14, R15, 0x1, P0 ;  /* 0x0000000f0e797211 */ /* 0x000fe400000f0eff */
[-C--:B-1----:R-:W-:Y:S02]  /*18b0*/  LEA R12, P1, R16, R5.reuse, 0x1 ;  /* 0x00000005100c7211 */ /* 0x082fe400078208ff */
[----:B------:R-:W-:Y:S01]  /*18c0*/  LEA R122, P0, R20, R5, 0x1 ;  /* 0x00000005147a7211 */ /* 0x000fe200078008ff */
[----:B------:R1:W-:Y:S01]  /*18d0*/  STL.64 [R1+0xc0], R120 ;  /* 0x0000c07801007387 */ /* 0x0003e20000100a00 */
[-C--:B------:R-:W-:Y:S01]  /*18e0*/  LEA.HI.X.SX32 R13, R16, R15.reuse, 0x1, P1 ;  /* 0x0000000f100d7211 */ /* 0x080fe200008f0eff */
[C---:B--2---:R-:W-:Y:S01]  /*18f0*/  IMAD R8, R21.reuse, 0x4, R6 ;  /* 0x0000000415087824 */ /* 0x044fe200078e0206 */
[----:B------:R-:W-:Y:S02]  /*1900*/  LEA.HI.X.SX32 R123, R20, R15, 0x1, P0 ;  /* 0x0000000f147b7211 */ /* 0x000fe400000f0eff */
[C---:B------:R-:W-:Y:S01]  /*1910*/  LEA R16, P2, R24.reuse, R5, 0x1 ;  /* 0x0000000518107211 */ /* 0x040fe200078408ff */
[----:B0-----:R-:W-:Y:S01]  /*1920*/  IMAD R10, R21, 0x4, R8 ;  /* 0x00000004150a7824 */ /* 0x001fe200078e0208 */
[----:B------:R0:W-:Y:S02]  /*1930*/  STL.64 [R1+0xb8], R12 ;  /* 0x0000b80c01007387 */ /* 0x0001e40000100a00 */
[----:B------:R-:W-:-:S02]  /*1940*/  LEA.HI.X.SX32 R17, R24, R15, 0x1, P2 ;  /* 0x0000000f18117211 */ /* 0x000fc400010f0eff */
[----:B------:R-:W-:Y:S01]  /*1950*/  STL.64 [R1+0xa8], R122 ;  /* 0x0000a87a01007387 */ /* 0x000fe20000100a00 */
[-C--:B-1----:R-:W-:Y:S02]  /*1960*/  LEA R120, P1, R22, R5.reuse, 0x1 ;  /* 0x0000000516787211 */ /* 0x082fe400078208ff */
[----:B------:R-:W-:Y:S02]  /*1970*/  LEA R18, P2, R8, R5, 0x1 ;  /* 0x0000000508127211 */ /* 0x000fe400078408ff */
[----:B------:R-:W-:Y:S02]  /*1980*/  LEA.HI.X.SX32 R121, R22, R15, 0x1, P1 ;  /* 0x0000000f16797211 */ /* 0x000fe400008f0eff */
[----:B------:R-:W-:Y:S01]  /*1990*/  LEA R22, P1, R6, R5, 0x1 ;  /* 0x0000000506167211 */ /* 0x000fe200078208ff */
[C---:B0-----:R-:W-:Y:S01]  /*19a0*/  IMAD R12, R21.reuse, 0x4, R10 ;  /* 0x00000004150c7824 */ /* 0x041fe200078e020a */
[-C--:B------:R-:W-:Y:S01]  /*19b0*/  LEA.HI.X.SX32 R19, R8, R15.reuse, 0x1, P2 ;  /* 0x0000000f08137211 */ /* 0x080fe200010f0eff */
[----:B------:R0:W-:Y:S01]  /*19c0*/  STL.64 [R1+0xa0], R120 ;  /* 0x0000a07801007387 */ /* 0x0001e20000100a00 */
[----:B------:R-:W-:Y:S01]  /*19d0*/  LEA.HI.X.SX32 R23, R6, R15, 0x1, P1 ;  /* 0x0000000f06177211 */ /* 0x000fe200008f0eff */
[----:B------:R-:W-:-:S02]  /*19e0*/  IMAD R14, R21, 0x4, R12 ;  /* 0x00000004150e7824 */ /* 0x000fc400078e020c */
[----:B------:R1:W-:Y:S01]  /*19f0*/  STL.64 [R1+0x98], R16 ;  /* 0x0000981001007387 */ /* 0x0003e20000100a00 */
[----:B0-----:R-:W-:-:S04]  /*1a00*/  LEA R120, P0, R26, R5, 0x1 ;  /* 0x000000051a787211 */ /* 0x001fc800078008ff */
[----:B------:R-:W-:Y:S01]  /*1a10*/  LEA.HI.X.SX32 R121, R26, R15, 0x1, P0 ;  /* 0x0000000f1a797211 */ /* 0x000fe200000f0eff */
[----:B-1----:R-:W-:-:S04]  /*1a20*/  IMAD R16, R21, 0x4, R14 ;  /* 0x0000000415107824 */ /* 0x002fc800078e020e */
[----:B------:R0:W-:Y:S01]  /*1a30*/  STL.64 [R1+0x90], R120 ;  /* 0x0000907801007387 */ /* 0x0001e20000100a00 */
[----:B------:R-:W-:-:S03]  /*1a40*/  IMAD R6, R21, 0x4, R16 ;  /* 0x0000000415067824 */ /* 0x000fc600078e0210 */
[----:B------:R1:W-:Y:S01]  /*1a50*/  STL.64 [R1+0x88], R22 ;  /* 0x0000881601007387 */ /* 0x0003e20000100a00 */
[----:B------:R-:W-:-:S03]  /*1a60*/  IMAD R8, R21, 0x4, R6 ;  /* 0x0000000415087824 */ /* 0x000fc600078e0206 */
[----:B------:R2:W-:Y:S01]  /*1a70*/  STL.64 [R1+0x80], R18 ;  /* 0x0000801201007387 */ /* 0x0005e20000100a00 */
[-C--:B0-----:R-:W-:Y:S02]  /*1a80*/  LEA R120, P0, R10, R5.reuse, 0x1 ;  /* 0x000000050a787211 */ /* 0x081fe400078008ff */
[----:B-1----:R-:W-:Y:S02]  /*1a90*/  LEA R22, P1, R12, R5, 0x1 ;  /* 0x000000050c167211 */ /* 0x002fe400078208ff */
[----:B------:R-:W-:Y:S01]  /*1aa0*/  LEA.HI.X.SX32 R121, R10, R15, 0x1, P0 ;  /* 0x0000000f0a797211 */ /* 0x000fe200000f0eff */
[----:B------:R-:W-:Y:S01]  /*1ab0*/  IMAD R10, R21, 0x4, R8 ;  /* 0x00000004150a7824 */ /* 0x000fe200078e0208 */
[----:B--2---:R-:W-:Y:S02]  /*1ac0*/  LEA R18, P2, R14, R5, 0x1 ;  /* 0x000000050e127211 */ /* 0x004fe400078408ff */
[-C--:B------:R-:W-:Y:S01]  /*1ad0*/  LEA.HI.X.SX32 R23, R12, R15.reuse, 0x1, P1 ;  /* 0x0000000f0c177211 */ /* 0x080fe200008f0eff */
[----:B------:R0:W-:Y:S01]  /*1ae0*/  STL.64 [R1+0x78], R120 ;  /* 0x0000787801007387 */ /* 0x0001e20000100a00 */
[----:B------:R-:W-:-:S02]  /*1af0*/  LEA.HI.X.SX32 R19, R14, R15, 0x1, P2 ;  /* 0x0000000f0e137211 */ /* 0x000fc400010f0eff */
[C---:B------:R-:W-:Y:S01]  /*1b00*/  LEA R12, P3, R10.reuse, R5, 0x1 ;  /* 0x000000050a0c7211 */ /* 0x040fe200078608ff */
[----:B------:R1:W-:Y:S03]  /*1b10*/  STL.64 [R1+0x70], R22 ;  /* 0x0000701601007387 */ /* 0x0003e60000100a00 */
[----:B------:R-:W-:Y:S01]  /*1b20*/  LEA.HI.X.SX32 R13, R10, R15, 0x1, P3 ;  /* 0x0000000f0a0d7211 */ /* 0x000fe200018f0eff */
[----:B------:R2:W-:Y:S01]  /*1b30*/  STL.64 [R1+0x68], R18 ;  /* 0x0000681201007387 */ /* 0x0005e20000100a00 */
[-C--:B0-----:R-:W-:Y:S02]  /*1b40*/  LEA R120, P0, R16, R5.reuse, 0x1 ;  /* 0x0000000510787211 */ /* 0x081fe400078008ff */
[----:B-1----:R-:W-:Y:S02]  /*1b50*/  LEA R22, P1, R6, R5, 0x1 ;  /* 0x0000000506167211 */ /* 0x002fe400078208ff */
[----:B------:R-:W-:-:S02]  /*1b60*/  LEA.HI.X.SX32 R121, R16, R15, 0x1, P0 ;  /* 0x0000000f10797211 */ /* 0x000fc400000f0eff */
[----:B--2---:R-:W-:Y:S01]  /*1b70*/  LEA R18, P2, R8, R5, 0x1 ;  /* 0x0000000508127211 */ /* 0x004fe200078408ff */
[----:B------:R-:W-:Y:S01]  /*1b80*/  IMAD.MOV.U32 R5, RZ, RZ, -0x800000 ;  /* 0xff800000ff057424 */ /* 0x000fe200078e00ff */
[-C--:B------:R-:W-:Y:S01]  /*1b90*/  LEA.HI.X.SX32 R23, R6, R15.reuse, 0x1, P1 ;  /* 0x0000000f06177211 */ /* 0x080fe200008f0eff */
[----:B------:R-:W-:Y:S01]  /*1ba0*/  STL.64 [R1+0x60], R120 ;  /* 0x0000607801007387 */ /* 0x000fe20000100a00 */
[----:B------:R-:W-:Y:S01]  /*1bb0*/  LEA.HI.X.SX32 R19, R8, R15, 0x1, P2 ;  /* 0x0000000f08137211 */ /* 0x000fe200010f0eff */
[----:B------:R-:W-:Y:S02]  /*1bc0*/  IMAD.MOV.U32 R6, RZ, RZ, -0x800000 ;  /* 0xff800000ff067424 */ /* 0x000fe400078e00ff */
[----:B------:R-:W-:Y:S04]  /*1bd0*/  STL.64 [R1+0x58], R22 ;  /* 0x0000581601007387 */ /* 0x000fe80000100a00 */
[----:B------:R-:W-:Y:S04]  /*1be0*/  STL.64 [R1+0x50], R18 ;  /* 0x0000501201007387 */ /* 0x000fe80000100a00 */
[----:B------:R-:W-:Y:S04]  /*1bf0*/  STL.64 [R1+0x48], R12 ;  /* 0x0000480c01007387 */ /* 0x000fe80000100a00 */
[----:B------:R-:W-:Y:S04]  /*1c00*/  STL [R1+0x44], R2 ;  /* 0x0000440201007387 */ /* 0x000fe80000100800 */
[----:B------:R-:W-:Y:S04]  /*1c10*/  STL [R1+0x38], R6 ;  /* 0x0000380601007387 */ /* 0x000fe80000100800 */
[----:B------:R-:W-:Y:S04]  /*1c20*/  STL [R1+0x20], R5 ;  /* 0x0000200501007387 */ /* 0x000fe80000100800 */
[----:B------:R0:W-:Y:S02]  /*1c30*/  STL [R1+0x40], R2 ;  /* 0x0000400201007387 */ /* 0x0001e40000100800 */
[----:B0-----:R-:W-:-:S02]  /*1c40*/  LOP3.LUT R2, R0, UR8, RZ, 0xfc, !PT ;  /* 0x0000000800027c12 */ /* 0x001fc4000f8efcff */
[----:B------:R-:W-:-:S07]  /*1c50*/  LOP3.LUT R0, R4, 0x40, RZ, 0x3c, !PT ;  /* 0x0000004004007812 */ /* 0x000fce00078e3cff */
.L_x_1:
[----:B------:R-:W2:Y:S04]  /*1c60*/  LDL.64 R6, [R1+0x130] ;  /* 0x0001300001067983 */ /* 0x000ea80000100a00 */
[----:B------:R-:W3:Y:S01]  /*1c70*/  LDL.64 R16, [R1+0x138] ;  /* 0x0001380001107983 */ /* 0x000ee20000100a00 */
[----:B------:R-:W-:-:S03]  /*1c80*/  IMAD.U32 R14, RZ, RZ, UR6 ;  /* 0x00000006ff0e7e24 */ /* 0x000fc6000f8e00ff */
[----:B------:R-:W4:Y:S01]  /*1c90*/  LDL.64 R18, [R1+0x140] ;  /* 0x0001400001127983 */ /* 0x000f220000100a00 */
[----:B------:R-:W-:-:S03]  /*1ca0*/  IMAD.U32 R24, RZ, RZ, UR6 ;  /* 0x00000006ff187e24 */ /* 0x000fc6000f8e00ff */
[----:B------:R-:W4:Y:S04]  /*1cb0*/  LDL.64 R12, [R1+0x128] ;  /* 0x00012800010c7983 */ /* 0x000f280000100a00 */
[----:B------:R-:W4:Y:S04]  /*1cc0*/  LDL.64 R10, [R1+0x120] ;  /* 0x00012000010a7983 */ /* 0x000f280000100a00 */
[----:B------:R-:W4:Y:S04]  /*1cd0*/  LDL.64 R122, [R1+0x118] ;  /* 0x00011800017a7983 */ /* 0x000f280000100a00 */
[----:B------:R0:W-:Y:S04]  /*1ce0*/  STL [R1+0x164], R4 ;  /* 0x0001640401007387 */ /* 0x0001e80000100800 */
[----:B------:R-:W4:Y:S01]  /*1cf0*/  LDL.64 R120, [R1+0xe0] ;  /* 0x0000e00001787983 */ /* 0x000f220000100a00 */
[----:B------:R-:W-:-:S02]  /*1d00*/  IMAD.U32 R8, RZ, RZ, UR6 ;  /* 0x00000006ff087e24 */ /* 0x000fc4000f8e00ff */
[----:B------:R-:W-:Y:S01]  /*1d10*/  IMAD.U32 R30, RZ, RZ, UR6 ;  /* 0x00000006ff1e7e24 */ /* 0x000fe2000f8e00ff */
[----:B------:R-:W4:Y:S04]  /*1d20*/  LDL.64 R22, [R1+0x108] ;  /* 0x0001080001167983 */ /* 0x000f280000100a00 */
[----:B0-----:R-:W4:Y:S01]  /*1d30*/  LDL.64 R4, [R1+0x110] ;  /* 0x0001100001047983 */ /* 0x001f220000100a00 */
[----:B------:R-:W-:-:S03]  /*1d40*/  IMAD.U32 R34, RZ, RZ, UR6 ;  /* 0x00000006ff227e24 */ /* 0x000fc6000f8e00ff */
[----:B------:R-:W4:Y:S01]  /*1d50*/  LDL.64 R20, [R1+0xf8] ;  /* 0x0000f80001147983 */ /* 0x000f220000100a00 */
[----:B--2---:R-:W-:-:S03]  /*1d60*/  IMAD.WIDE R14, R14, 0x2, R6 ;  /* 0x000000020e0e7825 */ /* 0x004fc600078e0206 */
[----:B------:R-:W2:Y:S01]  /*1d70*/  LDL.64 R6, [R1+0x100] ;  /* 0x0001000001067983 */ /* 0x000ea20000100a00 */
[----:B---3--:R-:W-:-:S03]  /*1d80*/  IMAD.WIDE R24, R24, 0x2, R16 ;  /* 0x0000000218187825 */ /* 0x008fc600078e0210 */
[----:B------:R-:W3:Y:S01]  /*1d90*/  LDL.64 R16, [R1+0xf0] ;  /* 0x0000f00001107983 */ /* 0x000ee20000100a00 */
[----:B----4-:R-:W-:-:S03]  /*1da0*/  IMAD.WIDE R8, R8, 0x2, R18 ;  /* 0x0000000208087825 */ /* 0x010fc600078e0212 */
[----:B------:R-:W4:Y:S01]  /*1db0*/  LDG.E.U16 R24, desc[UR32][R24.64] ;  /* 0x0000002018187981 */ /* 0x000f22000c1e1500 */
[----:B------:R-:W-:Y:S02]  /*1dc0*/  IMAD.U32 R18, RZ, RZ, UR6 ;  /* 0x00000006ff127e24 */ /* 0x000fe4000f8e00ff */
[----:B------:R-:W-:Y:S01]  /*1dd0*/  IMAD.WIDE R34, R34, 0x2, R12 ;  /* 0x0000000222227825 */ /* 0x000fe200078e020c */
[----:B------:R0:W4:Y:S03]  /*1de0*/  LDG.E.U16 R27, desc[UR32][R8.64] ;  /* 0x00000020081b7981 */ /* 0x000126000c1e1500 */
[----:B------:R-:W-:Y:S01]  /*1df0*/  IMAD.WIDE R18, R18, 0x2, R10 ;  /* 0x0000000212127825 */ /* 0x000fe200078e020a */
[----:B------:R-:W4:Y:S03]  /*1e00*/  LDG.E.U16 R26, desc[UR32][R34.64] ;  /* 0x00000020221a7981 */ /* 0x000f26000c1e1500 */
[----:B------:R-:W-:Y:S01]  /*1e10*/  IMAD.U32 R12, RZ, RZ, UR6 ;  /* 0x00000006ff0c7e24 */ /* 0x000fe2000f8e00ff */
[----:B------:R-:W4:Y:S01]  /*1e20*/  LDL.64 R10, [R1+0xe8] ;  /* 0x0000e800010a7983 */ /* 0x000f220000100a00 */
[----:B------:R-:W-:-:S02]  /*1e30*/  IMAD.U32 R32, RZ, RZ, UR6 ;  /* 0x00000006ff207e24 */ /* 0x000fc4000f8e00ff */
[----:B------:R-:W-:Y:S01]  /*1e40*/  IMAD.WIDE R12, R12, 0x2, R122 ;  /* 0x000000020c0c7825 */ /* 0x000fe200078e027a */
[----:B------:R-:W4:Y:S04]  /*1e50*/  LDG.E.U16 R18, desc[UR32][R18.64] ;  /* 0x0000002012127981 */ /* 0x000f28000c1e1500 */
[----:B------:R-:W4:Y:S01]  /*1e60*/  LDL.64 R122, [R1+0xd8] ;  /* 0x0000d800017a7983 */ /* 0x000f220000100a00 */
[----:B------:R-:W-:Y:S02]  /*1e70*/  IMAD.U32 R28, RZ, RZ, UR6 ;  /* 0x00000006ff1c7e24 */ /* 0x000fe4000f8e00ff */
[----:B------:R-:W-:Y:S01]  /*1e80*/  IMAD.U32 R0, RZ, RZ, UR6 ;  /* 0x00000006ff007e24 */ /* 0x000fe2000f8e00ff */
[----:B------:R-:W4:Y:S01]  /*1e90*/  LDG.E.U16 R14, desc[UR32][R14.64] ;  /* 0x000000200e0e7981 */ /* 0x000f22000c1e1500 */
[----:B------:R-:W-:-:S03]  /*1ea0*/  IMAD.WIDE R32, R32, 0x2, R4 ;  /* 0x0000000220207825 */ /* 0x000fc600078e0204 */
[----:B------:R-:W0:Y:S01]  /*1eb0*/  LDL.64 R4, [R1+0xd0] ;  /* 0x0000d00001047983 */ /* 0x000e220000100a00 */
[----:B--2---:R-:W-:-:S03]  /*1ec0*/  IMAD.WIDE R30, R30, 0x2, R6 ;  /* 0x000000021e1e7825 */ /* 0x004fc600078e0206 */
[----:B------:R-:W2:Y:S01]  /*1ed0*/  LDG.E.U16 R19, desc[UR32][R32.64] ;  /* 0x0000002020137981 */ /* 0x000ea2000c1e1500 */
[----:B------:R-:W-:-:S03]  /*1ee0*/  IMAD.U32 R6, RZ, RZ, UR6 ;  /* 0x00000006ff067e24 */ /* 0x000fc6000f8e00ff */
[----:B------:R-:W2:Y:S01]  /*1ef0*/  LDG.E.U16 R25, desc[UR32][R30.64] ;  /* 0x000000201e197981 */ /* 0x000ea2000c1e1500 */
[----:B---3--:R-:W-:-:S03]  /*1f00*/  IMAD.WIDE R6, R6, 0x2, R16 ;  /* 0x0000000206067825 */ /* 0x008fc600078e0210 */
[----:B------:R-:W3:Y:S01]  /*1f10*/  LDG.E.U16 R12, desc[UR32][R12.64] ;  /* 0x000000200c0c7981 */ /* 0x000ee2000c1e1500 */
[----:B------:R-:W-:-:S03]  /*1f20*/  IMAD.U32 R16, RZ, RZ, UR6 ;  /* 0x00000006ff107e24 */ /* 0x000fc6000f8e00ff */
[----:B------:R1:W2:Y:S01]  /*1f30*/  LDG.E.U16 R34, desc[UR32][R6.64] ;  /* 0x0000002006227981 */ /* 0x0002a2000c1e1500 */
[----:B------:R-:W-:-:S03]  /*1f40*/  IMAD.WIDE R16, R16, 0x2, R120 ;  /* 0x0000000210107825 */ /* 0x000fc600078e0278 */
[----:B------:R-:W1:Y:S01]  /*1f50*/  LDL.64 R120, [R1+0xc8] ;  /* 0x0000c80001787983 */ /* 0x000e620000100a00 */
[----:B------:R-:W-:-:S03]  /*1f60*/  IMAD.WIDE R28, R28, 0x2, R22 ;  /* 0x000000021c1c7825 */ /* 0x000fc600078e0216 */
[----:B------:R-:W2:Y:S01]  /*1f70*/  LDG.E.U16 R32, desc[UR32][R16.64] ;  /* 0x0000002010207981 */ /* 0x000ea2000c1e1500 */
[----:B------:R-:W-:-:S03]  /*1f80*/  IMAD.U32 R22, RZ, RZ, UR6 ;  /* 0x00000006ff167e24 */ /* 0x000fc6000f8e00ff */
[----:B------:R-:W2:Y:S01]  /*1f90*/  LDG.E.U16 R28, desc[UR32][R28.64] ;  /* 0x000000201c1c7981 */ /* 0x000ea2000c1e1500 */
[----:B------:R-:W-:-:S04]  /*1fa0*/  IMAD.WIDE R22, R22, 0x2, R20 ;  /* 0x0000000216167825 */ /* 0x000fc800078e0214 */
[----:B------:R-:W-:Y:S01]  /*1fb0*/  IMAD.U32 R20, RZ, RZ, UR6 ;  /* 0x00000006ff147e24 */ /* 0x000fe2000f8e00ff */
[----:B------:R-:W2:Y:S03]  /*1fc0*/  LDG.E.U16 R35, desc[UR32][R22.64] ;  /* 0x0000002016237981 */ /* 0x000ea6000c1e1500 */
[----:B----4-:R-:W-:-:S04]  /*1fd0*/  IMAD.WIDE R20, R20, 0x2, R10 ;  /* 0x0000000214147825 */ /* 0x010fc800078e020a */
[----:B------:R-:W-:Y:S01]  /*1fe0*/  IMAD.U32 R10, RZ, RZ, UR6 ;  /* 0x00000006ff0a7e24 */ /* 0x000fe2000f8e00ff */
[----:B------:R-:W4:Y:S01]  /*1ff0*/  LDG.E.U16 R33, desc[UR32][R20.64] ;  /* 0x0000002014217981 */ /* 0x000f22000c1e1500 */
[----:B0-----:R-:W-:-:S04]  /*2000*/  IMAD.WIDE R8, R0, 0x2, R4 ;  /* 0x0000000200087825 */ /* 0x001fc800078e0204 */
[----:B------:R-:W-:Y:S01]  /*2010*/  IMAD.WIDE R10, R10, 0x2, R122 ;  /* 0x000000020a0a7825 */ /* 0x000fe200078e027a */
[----:B------:R0:W4:Y:S04]  /*2020*/  LDG.E.U16 R30, desc[UR32][R8.64] ;  /* 0x00000020081e7981 */ /* 0x000128000c1e1500 */
[----:B------:R-:W4:Y:S01]  /*2030*/  LDG.E.U16 R31, desc[UR32][R10.64] ;  /* 0x000000200a1f7981 */ /* 0x000f22000c1e1500 */
[----:B------:R-:W0:Y:S01]  /*2040*/  S2R R5, SR_TID.X ;  /* 0x0000000000057919 */ /* 0x000e220000002100 */
[----:B-1----:R-:W-:-:S05]  /*2050*/  IMAD.WIDE R6, R0, 0x2, R120 ;  /* 0x0000000200067825 */ /* 0x002fca00078e0278 */
[----:B------:R1:W4:Y:S01]  /*2060*/  LDG.E.U16 R29, desc[UR32][R6.64] ;  /* 0x00000020061d7981 */ /* 0x000322000c1e1500 */
[----:B0-----:R-:W-:Y:S01]  /*2070*/  IMAD.SHL.U32 R4, R5, 0x2, RZ ;  /* 0x0000000205047824 */ /* 0x001fe200078e00ff */
[----:B------:R-:W-:Y:S04]  /*2080*/  BAR.SYNC.DEFER_BLOCKING 0x0 ;  /* 0x0000000000007b1d */ /* 0x000fe80000010000 */
[----:B------:R-:W-:-:S05]  /*2090*/  LOP3.LUT R4, R4, 0x6, RZ, 0xc0, !PT ;  /* 0x0000000604047812 */ /* 0x000fca00078ec0ff */
[----:B------:R-:W-:Y:S01]  /*20a0*/  VIADD R9, R4, UR4 ;  /* 0x0000000404097c36 */ /* 0x000fe20008000000 */
[----:B-----5:R-:W-:Y:S02]  /*20b0*/  LOP3.LUT R5, R2, 0x8, RZ, 0xfc, !PT ;  /* 0x0000000802057812 */ /* 0x020fe400078efcff */
[----:B-1----:R-:W-:Y:S02]  /*20c0*/  IADD3 R6, P1, R4, UR4, RZ ;  /* 0x0000000404067c10 */ /* 0x002fe4000ff3e0ff */
[C---:B------:R-:W-:Y:S02]  /*20d0*/  LOP3.LUT R0, R9.reuse, 0x70, RZ, 0xfc, !PT ;  /* 0x0000007009007812 */ /* 0x040fe400078efcff */
[C---:B------:R-:W-:Y:S02]  /*20e0*/  LOP3.LUT R7, R9.reuse, 0x71, RZ, 0xfc, !PT ;  /* 0x0000007109077812 */ /* 0x040fe400078efcff */
[C---:B------:R-:W-:Y:S02]  /*20f0*/  ISETP.GT.U32.AND P2, PT, R0.reuse, R2, PT ;  /* 0x000000020000720c */ /* 0x040fe40003f44070 */
[----:B------:R-:W-:Y:S01]  /*2100*/  ISETP.GT.U32.AND P0, PT, R0, R5, PT ;  /* 0x000000050000720c */ /* 0x000fe20003f04070 */
[----:B------:R-:W-:Y:S01]  /*2110*/  IMAD.X R0, RZ, RZ, UR5, P1 ;  /* 0x00000005ff007e24 */ /* 0x000fe200088e06ff */
[----:B------:R-:W-:-:S02]  /*2120*/  LOP3.LUT R8, R9, 0x79, RZ, 0xfc, !PT ;  /* 0x0000007909087812 */ /* 0x000fc400078efcff */
[CC--:B------:R-:W-:Y:S02]  /*2130*/  ISETP.GT.U32.AND P5, PT, R7.reuse, R5.reuse, PT ;  /* 0x000000050700720c */ /* 0x0c0fe40003fa4070 */
[CC--:B------:R-:W-:Y:S01]  /*2140*/  ISETP.GT.U32.AND P1, PT, R8.reuse, R2.reuse, PT ;  /* 0x000000020800720c */ /* 0x0c0fe20003f24070 */
[----:B------:R-:W-:Y:S01]  /*2150*/  STS.U16 [R3+UR29+0x8000], R27 ;  /* 0x0080001b03007988 */ /* 0x000fe2000800041d */
[----:B------:R-:W-:Y:S02]  /*2160*/  ISETP.GT.U32.AND P3, PT, R8, R5, PT ;  /* 0x000000050800720c */ /* 0x000fe40003f64070 */
[C---:B------:R-:W-:Y:S01]  /*2170*/  ISETP.GT.U32.AND.EX P5, PT, R0.reuse, RZ, PT, P5 ;  /* 0x000000ff0000720c */ /* 0x040fe20003fa4150 */
[----:B------:R-:W-:Y:S01]  /*2180*/  STS.U16 [R3+UR29+0x8400], R24 ;  /* 0x0084001803007988 */ /* 0x000fe2000800041d */
[----:B------:R-:W-:Y:S02]  /*2190*/  ISETP.GT.U32.AND P6, PT, R7, R2, PT ;  /* 0x000000020700720c */ /* 0x000fe40003fc4070 */
[----:B------:R-:W-:Y:S01]  /*21a0*/  ISETP.GT.U32.AND.EX P2, PT, R0, RZ, PT, P2 ;  /* 0x000000ff0000720c */ /* 0x000fe20003f44120 */
[----:B------:R-:W-:Y:S01]  /*21b0*/  STS.U16 [R3+UR29+0x8800], R14 ;  /* 0x0088000e03007988 */ /* 0x000fe2000800041d */
[----:B------:R-:W-:-:S03]  /*21c0*/  LOP3.LUT R8, R9, 0x60, RZ, 0xfc, !PT ;  /* 0x0000006009087812 */ /* 0x000fc600078efcff */
[----:B------:R-:W-:Y:S01]  /*21d0*/  STS.U16 [R3+UR29+0x8c00], R26 ;  /* 0x008c001a03007988 */ /* 0x000fe2000800041d */
[----:B------:R-:W-:-:S03]  /*21e0*/  LOP3.LUT R7, R9, 0x78, RZ, 0xfc, !PT ;  /* 0x0000007809077812 */ /* 0x000fc600078efcff */
[----:B------:R-:W-:Y:S04]  /*21f0*/  STS.U16 [R3+UR29+0x9000], R18 ;  /* 0x0090001203007988 */ /* 0x000fe8000800041d */
[----:B---3--:R-:W-:Y:S04]  /*2200*/  STS.U16 [R3+UR29+0x9400], R12 ;  /* 0x0094000c03007988 */ /* 0x008fe8000800041d */
[----:B--2---:R-:W-:Y:S04]  /*2210*/  STS.U16 [R3+UR29+0x9800], R19 ;  /* 0x0098001303007988 */ /* 0x004fe8000800041d */
[----:B------:R-:W-:Y:S04]  /*2220*/  STS.U16 [R3+UR29+0x9c00], R28 ;  /* 0x009c001c03007988 */ /* 0x000fe8000800041d */
[----:B------:R-:W-:Y:S04]  /*2230*/  STS.U16 [R3+UR29+0xa000], R25 ;  /* 0x00a0001903007988 */ /* 0x000fe8000800041d */
[----:B------:R-:W-:Y:S04]  /*2240*/  STS.U16 [R3+UR29+0xa400], R35 ;  /* 0x00a4002303007988 */ /* 0x000fe8000800041d */
[----:B------:R-:W-:Y:S04]  /*2250*/  STS.U16 [R3+UR29+0xa800], R34 ;  /* 0x00a8002203007988 */ /* 0x000fe8000800041d */
[----:B----4-:R-:W-:Y:S04]  /*2260*/  STS.U16 [R3+UR29+0xac00], R33 ;  /* 0x00ac002103007988 */ /* 0x010fe8000800041d */
[----:B------:R-:W-:Y:S04]  /*2270*/  STS.U16 [R3+UR29+0xb000], R32 ;  /* 0x00b0002003007988 */ /* 0x000fe8000800041d */
[----:B------:R-:W-:Y:S04]  /*2280*/  STS.U16 [R3+UR29+0xb400], R31 ;  /* 0x00b4001f03007988 */ /* 0x000fe8000800041d */
[----:B------:R-:W-:Y:S01]  /*2290*/  STS.U16 [R3+UR29+0xb800], R30 ;  /* 0x00b8001e03007988 */ /* 0x000fe2000800041d */
[----:B------:R-:W-:-:S02]  /*22a0*/  SEL R45, RZ, 0x1, !P5 ;  /* 0x00000001ff2d7807 */ /* 0x000fc40006800000 */
[----:B------:R-:W-:Y:S02]  /*22b0*/  SEL R39, RZ, 0x7fff8, !P2 ;  /* 0x0007fff8ff277807 */ /* 0x000fe40005000000 */
[-C--:B------:R-:W-:Y:S02]  /*22c0*/  ISETP.GT.U32.AND P5, PT, R8, R5.reuse, PT ;  /* 0x000000050800720c */ /* 0x080fe40003fa4070 */
[C---:B------:R-:W-:Y:S02]  /*22d0*/  ISETP.GT.U32.AND P4, PT, R7.reuse, R2, PT ;  /* 0x000000020700720c */ /* 0x040fe40003f84070 */
[----:B------:R-:W-:Y:S02]  /*22e0*/  ISETP.GT.U32.AND P2, PT, R7, R5, PT ;  /* 0x000000050700720c */ /* 0x000fe40003f44070 */
[----:B------:R-:W-:Y:S02]  /*22f0*/  ISETP.GT.U32.AND.EX P6, PT, R0, RZ, PT, P6 ;  /* 0x000000ff0000720c */ /* 0x000fe40003fc4160 */
[----:B------:R-:W-:-:S02]  /*2300*/  LOP3.LUT R7, R9, 0x61, RZ, 0xfc, !PT ;  /* 0x0000006109077812 */ /* 0x000fc400078efcff */
[C---:B------:R-:W-:Y:S02]  /*2310*/  ISETP.GT.U32.AND.EX P5, PT, R0.reuse, RZ, PT, P5 ;  /* 0x000000ff0000720c */ /* 0x040fe40003fa4150 */
[----:B------:R-:W-:Y:S02]  /*2320*/  SEL R40, RZ, 0x4, !P6 ;  /* 0x00000004ff287807 */ /* 0x000fe40007000000 */
[----:B------:R-:W-:Y:S02]  /*2330*/  ISETP.GT.U32.AND P6, PT, R7, R2, PT ;  /* 0x000000020700720c */ /* 0x000fe40003fc4070 */
[----:B------:R-:W-:Y:S02]  /*2340*/  ISETP.GT.U32.AND.EX P0, PT, R0, RZ, PT, P0 ;  /* 0x000000ff0000720c */ /* 0x000fe40003f04100 */
[----:B------:R-:W-:Y:S02]  /*2350*/  SEL R11, RZ, 0x1fffe, !P5 ;  /* 0x0001fffeff0b7807 */ /* 0x000fe40006800000 */
[----:B------:R-:W-:-:S02]  /*2360*/  IADD3 R46, P5, R9, 0x8, RZ ;  /* 0x00000008092e7810 */ /* 0x000fc40007fbe0ff */
[C---:B------:R-:W-:Y:S02]  /*2370*/  ISETP.GT.U32.AND.EX P1, PT, R0.reuse, RZ, PT, P1 ;  /* 0x000000ff0000720c */ /* 0x040fe40003f24110 */
[----:B------:R-:W-:Y:S02]  /*2380*/  ISETP.GT.U32.AND.EX P6, PT, R0, RZ, PT, P6 ;  /* 0x000000ff0000720c */ /* 0x000fe40003fc4160 */
[----:B------:R-:W-:Y:S01]  /*2390*/  SEL R42, RZ, 0x1fffe, !P0 ;  /* 0x0001fffeff2a7807 */ /* 0x000fe20004000000 */
[----:B------:R-:W-:Y:S01]  /*23a0*/  IMAD.X R13, RZ, RZ, R0, P5 ;  /* 0x000000ffff0d7224 */ /* 0x000fe200028e0600 */
[----:B------:R-:W-:Y:S02]  /*23b0*/  ISETP.GT.U32.AND P0, PT, R8, R2, PT ;  /* 0x000000020800720c */ /* 0x000fe40003f04070 */
[----:B------:R-:W-:Y:S02]  /*23c0*/  SEL R8, RZ, 0x4, !P1 ;  /* 0x00000004ff087807 */ /* 0x000fe40004800000 */
[----:B------:R-:W-:-:S02]  /*23d0*/  SEL R36, RZ, 0x4, !P6 ;  /* 0x00000004ff247807 */ /* 0x000fc40007000000 */
[----:B------:R-:W-:Y:S02]  /*23e0*/  ISETP.GT.U32.AND P1, PT, R7, R5, PT ;  /* 0x000000050700720c */ /* 0x000fe40003f24070 */
[C---:B------:R-:W-:Y:S02]  /*23f0*/  IADD3 R15, P6, R9.reuse, 0x10, RZ ;  /* 0x00000010090f7810 */ /* 0x040fe40007fde0ff */
[C---:B------:R-:W-:Y:S02]  /*2400*/  IADD3 R20, P5, R9.reuse, 0x11, RZ ;  /* 0x0000001109147810 */ /* 0x040fe40007fbe0ff */
[----:B------:R-:W-:Y:S01]  /*2410*/  ISETP.GT.U32.AND.EX P1, PT, R0, RZ, PT, P1 ;  /* 0x000000ff0000720c */ /* 0x000fe20003f24110 */
[--C-:B------:R-:W-:Y:S01]  /*2420*/  IMAD.X R16, RZ, RZ, R0.reuse, P6 ;  /* 0x000000ffff107224 */ /* 0x100fe200030e0600 */
[C---:B------:R-:W-:Y:S01]  /*2430*/  IADD3 R22, P6, R9.reuse, 0x19, RZ ;  /* 0x0000001909167810 */ /* 0x040fe20007fde0ff */
[----:B------:R-:W-:Y:S01]  /*2440*/  IMAD.X R23, RZ, RZ, R0, P5 ;  /* 0x000000ffff177224 */ /* 0x000fe200028e0600 */
[----:B------:R-:W-:-:S02]  /*2450*/  IADD3 R125, P5, R9, 0x20, RZ ;  /* 0x00000020097d7810 */ /* 0x000fc40007fbe0ff */
[----:B------:R-:W-:Y:S02]  /*2460*/  SEL R43, RZ, 0x1, !P1 ;  /* 0x00000001ff2b7807 */ /* 0x000fe40004800000 */
[C---:B------:R-:W-:Y:S02]  /*2470*/  ISETP.GT.U32.AND.EX P2, PT, R0.reuse, RZ, PT, P2 ;  /* 0x000000ff0000720c */ /* 0x040fe40003f44120 */
[C---:B------:R-:W-:Y:S02]  /*2480*/  IADD3 R41, P1, R9.reuse, 0x9, RZ ;  /* 0x0000000909297810 */ /* 0x040fe40007f3e0ff */
[C---:B------:R-:W-:Y:S01]  /*2490*/  ISETP.GT.U32.AND.EX P3, PT, R0.reuse, RZ, PT, P3 ;  /* 0x000000ff0000720c */ /* 0x040fe20003f64130 */
[--C-:B------:R-:W-:Y:S01]  /*24a0*/  IMAD.X R122, RZ, RZ, R0.reuse, P6 ;  /* 0x000000ffff7a7224 */ /* 0x100fe200030e0600 */
[C---:B------:R-:W-:Y:S01]  /*24b0*/  IADD3 R121, P6, R9.reuse, 0x21, RZ ;  /* 0x0000002109797810 */ /* 0x040fe20007fde0ff */
[--C-:B------:R-:W-:Y:S01]  /*24c0*/  IMAD.X R4, RZ, RZ, R0.reuse, P5 ;  /* 0x000000ffff047224 */ /* 0x100fe200028e0600 */
[----:B------:R-:W-:Y:S01]  /*24d0*/  SEL R7, RZ, 0x1fffe, !P2 ;  /* 0x0001fffeff077807 */ /* 0x000fe20005000000 */
[----:B------:R-:W-:Y:S01]  /*24e0*/  IMAD.X R10, RZ, RZ, R0, P1 ;  /* 0x000000ffff0a7224 */ /* 0x000fe200008e0600 */
[----:B------:R-:W-:Y:S01]  /*24f0*/  SEL R44, RZ, 0x1, !P3 ;  /* 0x00000001ff2c7807 */ /* 0x000fe20005800000 */
[----:B------:R-:W-:Y:S01]  /*2500*/  USHF.L.U32 UR8, UR41, 0x7, URZ ;  /* 0x0000000729087899 */ /* 0x000fe2000800063f */
[----:B------:R-:W-:Y:S01]  /*2510*/  IADD3 R21, P1, R9, 0x18, RZ ;  /* 0x0000001809157810 */ /* 0x000fe20007f3e0ff */
[----:B------:R-:W-:Y:S01]  /*2520*/  STL [R1+0x180], R125 ;  /* 0x0001807d01007387 */ /* 0x000fe20000100800 */
[----:B------:R-:W-:-:S02]  /*2530*/  ISETP.GT.U32.AND.EX P4, PT, R0, RZ, PT, P4 ;  /* 0x000000ff0000720c */ /* 0x000fc40003f84140 */
[----:B------:R-:W-:Y:S01]  /*2540*/  ISETP.GT.U32.AND.EX P0, PT, R0, RZ, PT, P0 ;  /* 0x000000ff0000720c */ /* 0x000fe20003f04100 */
[----:B------:R0:W-:Y:S01]  /*2550*/  STL [R1+0x18], R4 ;  /* 0x0000180401007387 */ /* 0x0001e20000100800 */
[----:B------:R-:W-:Y:S01]  /*2560*/  IMAD.IADD R42, R45, 0x1, R42 ;  /* 0x000000012d2a7824 */ /* 0x000fe200078e022a */
[----:B------:R-:W-:Y:S01]  /*2570*/  ULOP3.LUT UR8, UR8, 0x600, URZ, 0xc0, !UPT ;  /* 0x0000060008087892 */ /* 0x000fe2000f8ec03f */
[----:B------:R-:W-:Y:S02]  /*2580*/  IMAD.IADD R44, R44, 0x1, R7 ;  /* 0x000000012c2c7824 */ /* 0x000fe400078e0207 */
[----:B------:R-:W-:Y:S01]  /*2590*/  IMAD.IADD R43, R43, 0x1, R11 ;  /* 0x000000012b2b7824 */ /* 0x000fe200078e020b */
[----:B------:R-:W-:Y:S01]  /*25a0*/  SEL R38, RZ, 0x7fff8, !P4 ;  /* 0x0007fff8ff267807 */ /* 0x000fe20006000000 */
[--C-:B------:R-:W-:Y:S02]  /*25b0*/  IMAD.X R123, RZ, RZ, R0.reuse, P1 ;  /* 0x000000ffff7b7224 */ /* 0x100fe400008e0600 */
[----:B0-----:R-:W-:Y:S01]  /*25c0*/  IMAD.X R4, RZ, RZ, R0, P6 ;  /* 0x000000ffff047224 */ /* 0x001fe200030e0600 */
[----:B------:R-:W-:-:S02]  /*25d0*/  IADD3 RZ, P6, R6, 0x39, RZ ;  /* 0x0000003906ff7810 */ /* 0x000fc40007fde0ff */
[----:B------:R-:W-:Y:S01]  /*25e0*/  SEL R37, RZ, 0x7fff8, !P0 ;  /* 0x0007fff8ff257807 */ /* 0x000fe20004000000 */
[----:B------:R-:W-:Y:S01]  /*25f0*/  ULEA.HI UR8, UR29, UR8, URZ, 0x1c ;  /* 0x000000081d087291 */ /* 0x000fe2000f8fe03f */
[C---:B------:R-:W-:Y:S02]  /*2600*/  IADD3 RZ, P4, R6.reuse, 0x28, RZ ;  /* 0x0000002806ff7810 */ /* 0x040fe40007f9e0ff */
[C---:B------:R-:W-:Y:S02]  /*2610*/  IADD3 RZ, P2, R6.reuse, 0x29, RZ ;  /* 0x0000002906ff7810 */ /* 0x040fe40007f5e0ff */
[C---:B------:R-:W-:Y:S02]  /*2620*/  IADD3 RZ, P0, R6.reuse, 0x30, RZ ;  /* 0x0000003006ff7810 */ /* 0x040fe40007f1e0ff */
[C---:B------:R-:W-:Y:S02]  /*2630*/  IADD3 RZ, P1, R6.reuse, 0x31, RZ ;  /* 0x0000003106ff7810 */ /* 0x040fe40007f3e0ff */
[----:B------:R-:W-:-:S02]  /*2640*/  IADD3 RZ, P5, R6, 0x38, RZ ;  /* 0x0000003806ff7810 */ /* 0x000fc40007fbe0ff */
[----:B------:R-:W-:Y:S02]  /*2650*/  P2R R6, PR, RZ, 0x40 ;  /* 0x00000040ff067803 */ /* 0x000fe40000000000 */
[----:B------:R-:W-:Y:S02]  /*2660*/  LOP3.LUT R42, R42, 0x3, RZ, 0xc0, !PT ;  /* 0x000000032a2a7812 */ /* 0x000fe400078ec0ff */
[----:B------:R-:W-:Y:S02]  /*2670*/  LOP3.LUT R44, R44, 0x3, RZ, 0xc0, !PT ;  /* 0x000000032c2c7812 */ /* 0x000fe400078ec0ff */
[----:B------:R-:W-:Y:S01]  /*2680*/  LOP3.LUT R43, R43, 0x3, RZ, 0xc0, !PT ;  /* 0x000000032b2b7812 */ /* 0x000fe200078ec0ff */
[----:B------:R-:W-:Y:S01]  /*2690*/  ULOP3.LUT UR8, UR8, 0x3fff, URZ, 0xc0, !UPT ;  /* 0x00003fff08087892 */ /* 0x000fe2000f8ec03f */
[----:B------:R-:W-:Y:S01]  /*26a0*/  P2R R17, PR, RZ, 0x8 ;  /* 0x00000008ff117803 */ /* 0x000fe20000000000 */
[--C-:B------:R-:W-:Y:S01]  /*26b0*/  IMAD.X R7, RZ, RZ, R0.reuse, P0 ;  /* 0x000000ffff077224 */ /* 0x100fe200000e0600 */
[----:B------:R-:W-:Y:S01]  /*26c0*/  ISETP.NE.AND P3, PT, R6, RZ, PT ;  /* 0x000000ff0600720c */ /* 0x000fe20003f65270 */
[----:B------:R-:W-:Y:S01]  /*26d0*/  IMAD.X R6, RZ, RZ, R0, P4 ;  /* 0x000000ffff067224 */ /* 0x000fe200020e0600 */
[----:B------:R-:W-:-:S02]  /*26e0*/  ISETP.GT.U32.AND P6, PT, R46, R2, PT ;  /* 0x000000022e00720c */ /* 0x000fc40003fc4070 */
[C---:B------:R-:W-:Y:S02]  /*26f0*/  ISETP.GT.U32.AND P4, PT, R41.reuse, R2, PT ;  /* 0x000000022900720c */ /* 0x040fe40003f84070 */
[----:B------:R-:W-:Y:S02]  /*2700*/  ISETP.GT.U32.AND P0, PT, R41, R5, PT ;  /* 0x000000052900720c */ /* 0x000fe40003f04070 */
[----:B------:R-:W-:Y:S02]  /*2710*/  IADD3 R124, R42, R39, R40 ;  /* 0x000000272a7c7210 */ /* 0x000fe40007ffe028 */
[----:B------:R-:W-:Y:S02]  /*2720*/  IADD3 R8, R44, R38, R8 ;  /* 0x000000262c087210 */ /* 0x000fe40007ffe008 */
[----:B------:R-:W-:Y:S01]  /*2730*/  IADD3 R120, R43, R37, R36 ;  /* 0x000000252b787210 */ /* 0x000fe20007ffe024 */
[----:B------:R-:W-:Y:S01]  /*2740*/  UMOV UR9, 0x40000040 ;  /* 0x4000004000097882 */ /* 0x000fe20000000000 */
[----:B------:R0:W-:Y:S01]  /*2750*/  STS.U16 [R3+UR29+0xbc00], R29 ;  /* 0x00bc001d03007988 */ /* 0x0001e2000800041d */
[----:B------:R1:W-:Y:S06]  /*2760*/  MEMBAR.ALL.CTA ;  /* 0x0000000000007992 */ /* 0x0003ec0000008000 */
[----:B-1----:R-:W1:Y:S02]  /*2770*/  FENCE.VIEW.ASYNC.S ;  /* 0x00000000000073c6 */ /* 0x002e640000000000 */
[----:B-1----:R-:W-:Y:S06]  /*2780*/  BAR.SYNC.DEFER_BLOCKING 0x0 ;  /* 0x0000000000007b1d */ /* 0x002fec0000010000 */
[----:B0-----:R-:W-:-:S06]  /*2790*/  WARPGROUP.ARRIVE ;  /* 0x00000000000079c5 */ /* 0x001fcc0000000000 */
[----:B------:R-:W-:Y:S01]  /*27a0*/  HGMMA.64x128x16.F32.BF16 R24, gdesc[UR8].tnspA, RZ, !UPT ;  /* 0x21e00000081879f0 */ /* 0x000fe2000c7018ff */
[----:B------:R-:W-:-:S03]  /*27b0*/  UIADD3 UR12, UP0, UR8, 0x80, URZ ;  /* 0x00000080080c7890 */ /* 0x000fc6000ff1e03f */
[----:B------:R-:W-:Y:S02]  /*27c0*/  UMOV UR8, URZ ;  /* 0x0000003f00087c82 */ /* 0x000fe40008000000 */
[----:B------:R-:W-:-:S09]  /*27d0*/  UIADD3.X UR13, UR8, 0x40000040, URZ, UP0, !UPT ;  /* 0x40000040080d7890 */ /* 0x000fd200087fe43f */
[----:B------:R-:W-:Y:S01]  /*27e0*/  HGMMA.64x128x16.F32.BF16 R24, gdesc[UR12].tnspA, R24 ;  /* 0x21e000000c1879f0 */ /* 0x000fe20008701818 */
[----:B------:R-:W-:Y:S02]  /*27f0*/  UIADD3.64 UR36, UR12, 0x80, URZ ;  /* 0x000000800c247897 */ /* 0x000fe4000fffe03f */
[----:B------:R-:W-:-:S09]  /*2800*/  UIADD3.64 UR16, UR12, 0x100, URZ ;  /* 0x000001000c107897 */ /* 0x000fd2000fffe03f */
[----:B------:R-:W-:Y:S01]  /*2810*/  HGMMA.64x128x16.F32.BF16 R24, gdesc[UR36].tnspA, R24 ;  /* 0x21e00000241879f0 */ /* 0x000fe20008701818 */
[C---:B------:R-:W-:Y:S02]  /*2820*/  ISETP.GT.U32.AND.EX P4, PT, R10.reuse, RZ, PT, P4 ;  /* 0x000000ff0a00720c */ /* 0x040fe40003f84140 */
[----:B------:R-:W-:-:S09]  /*2830*/  ISETP.GT.U32.AND.EX P0, PT, R10, RZ, PT, P0 ;  /* 0x000000ff0a00720c */ /* 0x000fd20003f04100 */
[----:B------:R-:W-:Y:S01]  /*2840*/  HGMMA.64x128x16.F32.BF16 R24, gdesc[UR16].tnspA, R24, gsb0 ;  /* 0x21e00000101879f0 */ /* 0x000fe20008001818 */
[----:B------:R-:W-:Y:S01]  /*2850*/  IMAD.X R10, RZ, RZ, R0, P1 ;  /* 0x000000ffff0a7224 */ /* 0x000fe200008e0600 */
[----:B------:R-:W-:Y:S01]  /*2860*/  ISETP.GE.U32.AND P1, PT, R9, R2, PT ;  /* 0x000000020900720c */ /* 0x000fe20003f26070 */
[----:B------:R-:W-:Y:S03]  /*2870*/  STL [R1+0x8], R124 ;  /* 0x0000087c01007387 */ /* 0x000fe60000100800 */
[----:B------:R-:W-:Y:S01]  /*2880*/  ISETP.GE.U32.AND.EX P1, PT, R0, RZ, PT, P1 ;  /* 0x000000ff0000720c */ /* 0x000fe20003f26110 */
[----:B------:R-:W-:Y:S04]  /*2890*/  STL [R1+0xc], R120 ;  /* 0x00000c7801007387 */ /* 0x000fe80000100800 */
[----:B------:R0:W-:Y:S01]  /*28a0*/  STL [R1+0x148], R3 ;  /* 0x0001480301007387 */ /* 0x0001e20000100800 */
[----:B------:R-:W-:-:S02]  /*28b0*/  ISETP.GT.U32.AND.EX P6, PT, R13, RZ, PT, P6 ;  /* 0x000000ff0d00720c */ /* 0x000fc40003fc4160 */
[----:B------:R-:W-:Y:S01]  /*28c0*/  LOP3.LUT R14, R9, 0x69, RZ, 0xfc, !PT ;  /* 0x00000069090e7812 */ /* 0x000fe200078efcff */
[----:B------:R-:W-:-:S03]  /*28d0*/  IMAD.X R11, RZ, RZ, R0, P2 ;  /* 0x000000ffff0b7224 */ /* 0x000fc600010e0600 */
[----:B------:R-:W-:Y:S02]  /*28e0*/  ISETP.GT.U32.AND P2, PT, R14, R2, PT ;  /* 0x000000020e00720c */ /* 0x000fe40003f44070 */
[----:B------:R-:W-:Y:S02]  /*28f0*/  LOP3.LUT R18, R9, 0x68, RZ, 0xfc, !PT ;  /* 0x0000006809127812 */ /* 0x000fe400078efcff */
[----:B------:R-:W-:Y:S01]  /*2900*/  ISETP.GT.U32.AND.EX P2, PT, R0, RZ, PT, P2 ;  /* 0x000000ff0000720c */ /* 0x000fe20003f44120 */
[----:B------:R-:W-:Y:S02]  /*2910*/  WARPGROUP.DEPBAR.LE gsb0, 0x0 ;  /* 0x00008000000079c5 */ /* 0x000fe40000010000 */
[----:B------:R-:W-:Y:S01]  /*2920*/  FMUL R25, R25, UR20 ;  /* 0x0000001419197c20 */ /* 0x000fe20008400000 */
[----:B------:R-:W-:-:S04]  /*2930*/  FMUL R12, R26, UR20 ;  /* 0x000000141a0c7c20 */ /* 0x000fc80008400000 */
[----:B0-----:R-:W-:Y:S02]  /*2940*/  FSEL R3, R25, -INF , !P1 ;  /* 0xff80000019037808 */ /* 0x001fe40004800000 */
[----:B------:R-:W-:-:S04]  /*2950*/  ISETP.GT.U32.AND P1, PT, R9, R5, PT ;  /* 0x000000050900720c */ /* 0x000fc80003f24070 */
[----:B------:R-:W-:-:S04]  /*2960*/  ISETP.GT.U32.AND.EX P1, PT, R0, RZ, PT, P1 ;  /* 0x000000ff0000720c */ /* 0x000fc80003f24110 */
[----:B------:R-:W-:Y:S02]  /*2970*/  FSEL R12, R12, -INF , !P1 ;  /* 0xff8000000c0c7808 */ /* 0x000fe40004800000 */
[----:B------:R-:W-:Y:S01]  /*2980*/  ISETP.GE.U32.AND P1, PT, R9, R5, PT ;  /* 0x000000050900720c */ /* 0x000fe20003f26070 */
[----:B------:R-:W-:Y:S01]  /*2990*/  FMUL R13, R27, UR20 ;  /* 0x000000141b0d7c20 */ /* 0x000fe20008400000 */
[----:B------:R-:W-:Y:S02]  /*29a0*/  FMUL R28, R28, UR20 ;  /* 0x000000141c1c7c20 */ /* 0x000fe40008400000 */
[----:B------:R-:W-:Y:S01]  /*29b0*/  ISETP.GE.U32.AND.EX P1, PT, R0, RZ, PT, P1 ;  /* 0x000000ff0000720c */ /* 0x000fe20003f26110 */
[----:B------:R0:W-:Y:S01]  /*29c0*/  STL [R1+0x10], R3 ;  /* 0x0000100301007387 */ /* 0x0001e20000100800 */
[----:B------:R-:W-:Y:S02]  /*29d0*/  FMUL R29, R29, UR20 ;  /* 0x000000141d1d7c20 */ /* 0x000fe40008400000 */
[----:B------:R-:W-:-:S02]  /*29e0*/  FSEL R13, R13, -INF , !P1 ;  /* 0xff8000000d0d7808 */ /* 0x000fc40004800000 */
[-C--:B------:R-:W-:Y:S01]  /*29f0*/  ISETP.GT.U32.AND P1, PT, R14, R5.reuse, PT ;  /* 0x000000050e00720c */ /* 0x080fe20003f24070 */
[--C-:B------:R-:W-:Y:S01]  /*2a00*/  IMAD.X R14, RZ, RZ, R0.reuse, P5 ;  /* 0x000000ffff0e7224 */ /* 0x100fe200028e0600 */
[CC--:B------:R-:W-:Y:S02]  /*2a10*/  ISETP.GT.U32.AND P5, PT, R15.reuse, R2.reuse, PT ;  /* 0x000000020f00720c */ /* 0x0c0fe40003fa4070 */
[----:B0-----:R-:W-:Y:S02]  /*2a20*/  FSEL R3, R28, -INF , !P6 ;  /* 0xff8000001c037808 */ /* 0x001fe40007000000 */
[----:B------:R-:W-:Y:S01]  /*2a30*/  ISETP.GT.U32.AND P6, PT, R15, R5, PT ;  /* 0x000000050f00720c */ /* 0x000fe20003fc4070 */
[----:B------:R-:W-:Y:S01]  /*2a40*/  IMAD.X R15, RZ, RZ, R0, P3 ;  /* 0x000000ffff0f7224 */ /* 0x000fe200018e0600 */
[----:B------:R-:W-:Y:S02]  /*2a50*/  ISETP.NE.AND P3, PT, R17, RZ, PT ;  /* 0x000000ff1100720c */ /* 0x000fe40003f65270 */
[----:B------:R-:W-:Y:S01]  /*2a60*/  FSEL R17, R29, -INF , !P4 ;  /* 0xff8000001d117808 */ /* 0x000fe20006000000 */
[----:B------:R0:W-:Y:S01]  /*2a70*/  STL [R1+0x4], R3 ;  /* 0x0000040301007387 */ /* 0x0001e20000100800 */
[----:B------:R-:W-:-:S02]  /*2a80*/  ISETP.GT.U32.AND P4, PT, R9, R2, PT ;  /* 0x000000020900720c */ /* 0x000fc40003f84070 */
[C---:B------:R-:W-:Y:S02]  /*2a90*/  ISETP.GT.U32.AND.EX P5, PT, R16.reuse, RZ, PT, P5 ;  /* 0x000000ff1000720c */ /* 0x040fe40003fa4150 */
[----:B------:R-:W-:Y:S01]  /*2aa0*/  ISETP.GT.U32.AND.EX P6, PT, R16, RZ, PT, P6 ;  /* 0x000000ff1000720c */ /* 0x000fe20003fc4160 */
[----:B------:R-:W-:Y:S01]  /*2ab0*/  FMUL R16, R24, UR20 ;  /* 0x0000001418107c20 */ /* 0x000fe20008400000 */
[----:B------:R-:W-:Y:S01]  /*2ac0*/  ISETP.GT.U32.AND.EX P4, PT, R0, RZ, PT, P4 ;  /* 0x000000ff0000720c */ /* 0x000fe20003f84140 */
[----:B0-----:R-:W2:Y:S04]  /*2ad0*/  LDL.LU R3, [R1+0x18] ;  /* 0x0000180001037983 */ /* 0x001ea80000300800 */
[----:B------:R0:W-:Y:S01]  /*2ae0*/  STL [R1], R17 ;  /* 0x0000001101007387 */ /* 0x0001e20000100800 */
[----:B------:R-:W-:-:S02]  /*2af0*/  P2R R24, PR, RZ, 0x40 ;  /* 0x00000040ff187803 */ /* 0x000fc40000000000 */
[----:B------:R-:W-:Y:S01]  /*2b00*/  FSEL R16, R16, -INF , !P4 ;  /* 0xff80000010107808 */ /* 0x000fe20006000000 */
[----:B0-----:R-:W-:Y:S01]  /*2b10*/  FMUL R17, R30, UR20 ;  /* 0x000000141e117c20 */ /* 0x001fe20008400000 */
[----:B------:R-:W-:Y:S01]  /*2b20*/  ISETP.GT.U32.AND P6, PT, R18, R5, PT ;  /* 0x000000051200720c */ /* 0x000fe20003fc4070 */
[----:B------:R-:W-:-:S03]  /*2b30*/  FMUL R19, R31, UR20 ;  /* 0x000000141f137c20 */ /* 0x000fc60008400000 */
[----:B------:R-:W-:Y:S02]  /*2b40*/  FSEL R17, R17, -INF , !P4 ;  /* 0xff80000011117808 */ /* 0x000fe40006000000 */
[-C--:B------:R-:W-:Y:S02]  /*2b50*/  ISETP.GT.U32.AND P4, PT, R18, R2.reuse, PT ;  /* 0x000000021200720c */ /* 0x080fe40003f84070 */
[----:B------:R-:W-:Y:S01]  /*2b60*/  SEL R18, RZ, 0x4, !P2 ;  /* 0x00000004ff127807 */ /* 0x000fe20005000000 */
[----:B------:R-:W-:Y:S01]  /*2b70*/  FMUL R124, R32, UR20 ;  /* 0x00000014207c7c20 */ /* 0x000fe20008400000 */
[----:B------:R-:W-:Y:S01]  /*2b80*/  ISETP.GT.U32.AND P2, PT, R20, R2, PT ;  /* 0x000000021400720c */ /* 0x000fe20003f44070 */
[----:B------:R-:W-:Y:S01]  /*2b90*/  FMUL R120, R33, UR20 ;  /* 0x0000001421787c20 */ /* 0x000fe20008400000 */
[----:B------:R-:W-:Y:S02]  /*2ba0*/  ISETP.GT.U32.AND.EX P1, PT, R0, RZ, PT, P1 ;  /* 0x000000ff0000720c */ /* 0x000fe40003f24110 */
[----:B------:R-:W-:-:S02]  /*2bb0*/  FSEL R19, R19, -INF , !P0 ;  /* 0xff80000013137808 */ /* 0x000fc40004000000 */
[----:B------:R-:W-:Y:S02]  /*2bc0*/  ISETP.GT.U32.AND.EX P6, PT, R0, RZ, PT, P6 ;  /* 0x000000ff0000720c */ /* 0x000fe40003fc4160 */
[----:B------:R-:W-:Y:S02]  /*2bd0*/  ISETP.GT.U32.AND.EX P2, PT, R23, RZ, PT, P2 ;  /* 0x000000ff1700720c */ /* 0x000fe40003f44120 */
[----:B------:R-:W-:Y:S02]  /*2be0*/  ISETP.GT.U32.AND P0, PT, R20, R5, PT ;  /* 0x000000051400720c */ /* 0x000fe40003f04070 */
[----:B------:R-:W-:Y:S02]  /*2bf0*/  SEL R20, RZ, 0x1, !P1 ;  /* 0x00000001ff147807 */ /* 0x000fe40004800000 */
[----:B------:R-:W-:Y:S02]  /*2c00*/  FSEL R124, R124, -INF , !P5 ;  /* 0xff8000007c7c7808 */ /* 0x000fe40006800000 */
[----:B------:R-:W-:-:S02]  /*2c10*/  ISETP.GT.U32.AND.EX P4, PT, R0, RZ, PT, P4 ;  /* 0x000000ff0000720c */ /* 0x000fc40003f84140 */
[CC--:B------:R-:W-:Y:S02]  /*2c20*/  ISETP.GT.U32.AND P1, PT, R21.reuse, R2.reuse, PT ;  /* 0x000000021500720c */ /* 0x0c0fe40003f24070 */
[-C--:B------:R-:W-:Y:S02]  /*2c30*/  ISETP.GT.U32.AND P5, PT, R21, R5.reuse, PT ;  /* 0x000000051500720c */ /* 0x080fe40003fa4070 */
[----:B------:R-:W-:Y:S02]  /*2c40*/  SEL R21, RZ, 0x1fffe, !P6 ;  /* 0x0001fffeff157807 */ /* 0x000fe40007000000 */
[----:B------:R-:W-:Y:S01]  /*2c50*/  FSEL R120, R120, -INF , !P2 ;  /* 0xff80000078787808 */ /* 0x000fe20005000000 */
[----:B------:R-:W-:Y:S01]  /*2c60*/  FMUL R34, R34, UR20 ;  /* 0x0000001422227c20 */ /* 0x000fe20008400000 */
[C---:B------:R-:W-:Y:S02]  /*2c70*/  ISETP.GT.U32.AND P2, PT, R22.reuse, R2, PT ;  /* 0x000000021600720c */ /* 0x040fe40003f44070 */
[----:B------:R-:W-:-:S02]  /*2c80*/  ISETP.GT.U32.AND P6, PT, R22, R5, PT ;  /* 0x000000051600720c */ /* 0x000fc40003fc4070 */
[----:B------:R-:W-:Y:S02]  /*2c90*/  SEL R22, RZ, 0x7fff8, !P4 ;  /* 0x0007fff8ff167807 */ /* 0x000fe40006000000 */
[----:B------:R-:W-:-:S04]  /*2ca0*/  ISETP.NE.AND P4, PT, R24, RZ, PT ;  /* 0x000000ff1800720c */ /* 0x000fc80003f85270 */
[----:B------:R-:W-:-:S05]  /*2cb0*/  FSEL R125, R34, -INF , !P4 ;  /* 0xff800000227d7808 */ /* 0x000fca0006000000 */
[----:B------:R0:W-:Y:S04]  /*2cc0*/  STL [R1+0x3c], R125 ;  /* 0x00003c7d01007387 */ /* 0x0001e80000100800 */
[----:B0-----:R-:W3:Y:S01]  /*2cd0*/  LDL.LU R125, [R1+0x180] ;  /* 0x00018000017d7983 */ /* 0x001ee20000300800 */
[C---:B------:R-:W-:Y:S02]  /*2ce0*/  ISETP.GT.U32.AND.EX P1, PT, R123.reuse, RZ, PT, P1 ;  /* 0x000000ff7b00720c */ /* 0x040fe40003f24110 */
[C---:B------:R-:W-:Y:S01]  /*2cf0*/  ISETP.GT.U32.AND.EX P2, PT, R122.reuse, RZ, PT, P2 ;  /* 0x000000ff7a00720c */ /* 0x040fe20003f44120 */
[----:B------:R0:W-:Y:S01]  /*2d00*/  STL [R1+0x168], R124 ;  /* 0x0001687c01007387 */ /* 0x0001e20000100800 */
[----:B------:R-:W-:Y:S02]  /*2d10*/  ISETP.GT.U32.AND.EX P5, PT, R123, RZ, PT, P5 ;  /* 0x000000ff7b00720c */ /* 0x000fe40003fa4150 */
[----:B------:R-:W-:Y:S01]  /*2d20*/  ISETP.GT.U32.AND.EX P6, PT, R122, RZ, PT, P6 ;  /* 0x000000ff7a00720c */ /* 0x000fe20003fc4160 */
[----:B------:R1:W-:Y:S04]  /*2d30*/  STL [R1+0x16c], R120 ;  /* 0x00016c7801007387 */ /* 0x0003e80000100800 */
[----:B------:R-:W4:Y:S01]  /*2d40*/  LDL.64 R122, [R1+0xb8] ;  /* 0x0000b800017a7983 */ /* 0x000f220000100a00 */
[----:B------:R-:W-:Y:S01]  /*2d50*/  FMUL R24, R36, UR20 ;  /* 0x0000001424187c20 */ /* 0x000fe20008400000 */
[----:B------:R-:W-:Y:S01]  /*2d60*/  FMUL R26, R38, UR20 ;  /* 0x00000014261a7c20 */ /* 0x000fe20008400000 */
[----:B------:R-:W-:Y:S01]  /*2d70*/  FMUL R27, R39, UR20 ;  /* 0x00000014271b7c20 */ /* 0x000fe20008400000 */
[----:B------:R-:W-:Y:S01]  /*2d80*/  VIADD R28, R9, 0x28 ;  /* 0x00000028091c7836 */ /* 0x000fe20000000000 */
[----:B------:R-:W-:Y:S01]  /*2d90*/  ISETP.GT.U32.AND.EX P0, PT, R23, RZ, PT, P0 ;  /* 0x000000ff1700720c */ /* 0x000fe20003f04100 */
[----:B------:R-:W-:Y:S01]  /*2da0*/  FMUL R25, R37, UR20 ;  /* 0x0000001425197c20 */ /* 0x000fe20008400000 */
[----:B------:R-:W-:Y:S01]  /*2db0*/  FSEL R24, R24, -INF , !P1 ;  /* 0xff80000018187808 */ /* 0x000fe20004800000 */
[----:B------:R-:W-:Y:S01]  /*2dc0*/  FMUL R23, R35, UR20 ;  /* 0x0000001423177c20 */ /* 0x000fe20008400000 */
[-C--:B------:R-:W-:Y:S01]  /*2dd0*/  ISETP.GT.U32.AND P1, PT, R121, R2.reuse, PT ;  /* 0x000000027900720c */ /* 0x080fe20003f24070 */
[----:B------:R-:W-:Y:S01]  /*2de0*/  FMUL R29, R41, UR20 ;  /* 0x00000014291d7c20 */ /* 0x000fe20008400000 */
[----:B------:R-:W-:Y:S01]  /*2df0*/  FSEL R26, R26, -INF , !P5 ;  /* 0xff8000001a1a7808 */ /* 0x000fe20006800000 */
[----:B------:R-:W-:Y:S01]  /*2e00*/  VIADD R30, R9, 0x29 ;  /* 0x00000029091e7836 */ /* 0x000fe20000000000 */
[----:B------:R-:W-:Y:S01]  /*2e10*/  FSEL R27, R27, -INF , !P6 ;  /* 0xff8000001b1b7808 */ /* 0x000fe20007000000 */
[----:B------:R-:W-:Y:S01]  /*2e20*/  FMUL R31, R43, UR20 ;  /* 0x000000142b1f7c20 */ /* 0x000fe20008400000 */
[C---:B------:R-:W-:Y:S01]  /*2e30*/  ISETP.GT.U32.AND P5, PT, R28.reuse, R2, PT ;  /* 0x000000021c00720c */ /* 0x040fe20003fa4070 */
[----:B------:R-:W-:Y:S01]  /*2e40*/  VIADD R32, R9, 0x30 ;  /* 0x0000003009207836 */ /* 0x000fe20000000000 */
[-C--:B------:R-:W-:Y:S01]  /*2e50*/  ISETP.GT.U32.AND P6, PT, R28, R5.reuse, PT ;  /* 0x000000051c00720c */ /* 0x080fe20003fc4070 */
[----:B------:R-:W-:Y:S01]  /*2e60*/  FMUL R28, R40, UR20 ;  /* 0x00000014281c7c20 */ /* 0x000fe20008400000 */
[----:B------:R-:W-:Y:S01]  /*2e70*/  ISETP.GT.U32.AND.EX P1, PT, R4, RZ, PT, P1 ;  /* 0x000000ff0400720c */ /* 0x000fe20003f24110 */
[----:B------:R-:W-:Y:S01]  /*2e80*/  FMUL R33, R45, UR20 ;  /* 0x000000142d217c20 */ /* 0x000fe20008400000 */
[----:B------:R-:W-:Y:S01]  /*2e90*/  FSEL R23, R23, -INF , !P0 ;  /* 0xff80000017177808 */ /* 0x000fe20004000000 */
[----:B------:R-:W-:Y:S01]  /*2ea0*/  VIADD R34, R9, 0x31 ;  /* 0x0000003109227836 */ /* 0x000fe20000000000 */
[----:B------:R-:W-:Y:S01]  /*2eb0*/  FSEL R25, R25, -INF , !P2 ;  /* 0xff80000019197808 */ /* 0x000fe20005000000 */
[----:B------:R-:W-:Y:S01]  /*2ec0*/  FMUL R55, R55, UR20 ;  /* 0x0000001437377c20 */ /* 0x000fe20008400000 */
[-C--:B------:R-:W-:Y:S01]  /*2ed0*/  ISETP.GT.U32.AND P2, PT, R121, R5.reuse, PT ;  /* 0x000000057900720c */ /* 0x080fe20003f44070 */
[----:B------:R-:W-:Y:S01]  /*2ee0*/  FMUL R53, R53, UR20 ;  /* 0x0000001435357c20 */ /* 0x000fe20008400000 */
[----:B------:R-:W-:Y:S01]  /*2ef0*/  FSEL R29, R29, -INF , !P1 ;  /* 0xff8000001d1d7808 */ /* 0x000fe20004800000 */
[----:B0-----:R-:W4:Y:S01]  /*2f00*/  LDL.LU R124, [R1+0x8] ;  /* 0x00000800017c7983 */ /* 0x001f220000300800 */
[----:B------:R-:W-:-:S02]  /*2f10*/  ISETP.GT.U32.AND P1, PT, R30, R5, PT ;  /* 0x000000051e00720c */ /* 0x000fc40003f24070 */
[----:B------:R-:W-:-:S04]  /*2f20*/  ISETP.GT.U32.AND.EX P2, PT, R4, RZ, PT, P2 ;  /* 0x000000ff0400720c */ /* 0x000fc80003f44120 */
[----:B------:R-:W-:Y:S02]  /*2f30*/  FSEL R31, R31, -INF , !P2 ;  /* 0xff8000001f1f7808 */ /* 0x000fe40005000000 */
[----:B------:R-:W-:Y:S02]  /*2f40*/  ISETP.GT.U32.AND P2, PT, R32, R5, PT ;  /* 0x000000052000720c */ /* 0x000fe40003f44070 */
[C---:B------:R-:W-:Y:S02]  /*2f50*/  ISETP.GT.U32.AND.EX P5, PT, R6.reuse, RZ, PT, P5 ;  /* 0x000000ff0600720c */ /* 0x040fe40003fa4150 */
[----:B------:R-:W-:Y:S01]  /*2f60*/  ISETP.GT.U32.AND.EX P6, PT, R6, RZ, PT, P6 ;  /* 0x000000ff0600720c */ /* 0x000fe20003fc4160 */
[----:B------:R-:W-:Y:S01]  /*2f70*/  FMUL R6, R46, UR20 ;  /* 0x000000142e067c20 */ /* 0x000fe20008400000 */
[----:B------:R-:W-:Y:S01]  /*2f80*/  ISETP.GT.U32.AND.EX P1, PT, R11, RZ, PT, P1 ;  /* 0x000000ff0b00720c */ /* 0x000fe20003f24110 */
[----:B------:R-:W-:-:S03]  /*2f90*/  FMUL R35, R49, UR20 ;  /* 0x0000001431237c20 */ /* 0x000fc60008400000 */
[----:B------:R-:W-:Y:S01]  /*2fa0*/  FSEL R6, R6, -INF , !P6 ;  /* 0xff80000006067808 */ /* 0x000fe20007000000 */
[----:B------:R-:W-:Y:S01]  /*2fb0*/  VIADD R36, R9, 0x39 ;  /* 0x0000003909247836 */ /* 0x000fe20000000000 */
[----:B------:R-:W-:Y:S01]  /*2fc0*/  ISETP.GT.U32.AND.EX P2, PT, R7, RZ, PT, P2 ;  /* 0x000000ff0700720c */ /* 0x000fe20003f44120 */
[----:B------:R-:W-:Y:S01]  /*2fd0*/  FMUL R38, R56, UR20 ;  /* 0x0000001438267c20 */ /* 0x000fe20008400000 */
[C---:B------:R-:W-:Y:S02]  /*2fe0*/  LOP3.LUT R37, R9.reuse, 0x41, RZ, 0xfc, !PT ;  /* 0x0000004109257812 */ /* 0x040fe400078efcff */
[C---:B------:R-:W-:Y:S02]  /*2ff0*/  LOP3.LUT R40, R9.reuse, 0x49, RZ, 0xfc, !PT ;  /* 0x0000004909287812 */ /* 0x040fe400078efcff */
[----:B------:R-:W-:Y:S01]  /*3000*/  LOP3.LUT R39, R9, 0x48, RZ, 0xfc, !PT ;  /* 0x0000004809277812 */ /* 0x000fe200078efcff */
[----:B------:R-:W-:Y:S01]  /*3010*/  FMUL R43, R59, UR20 ;  /* 0x000000143b2b7c20 */ /* 0x000fe20008400000 */
[----:B------:R-:W-:Y:S01]  /*3020*/  LOP3.LUT R41, R9, 0x51, RZ, 0xfc, !PT ;  /* 0x0000005109297812 */ /* 0x000fe200078efcff */
[----:B------:R-:W-:Y:S01]  /*3030*/  FMUL R45, R63, UR20 ;  /* 0x000000143f2d7c20 */ /* 0x000fe20008400000 */
[----:B------:R-:W-:Y:S01]  /*3040*/  FMUL R46, R64, UR20 ;  /* 0x00000014402e7c20 */ /* 0x000fe20008400000 */
[----:B------:R-:W-:Y:S01]  /*3050*/  IMAD.IADD R21, R20, 0x1, R21 ;  /* 0x0000000114157824 */ /* 0x000fe200078e0215 */
[----:B---3--:R-:W-:-:S04]  /*3060*/  ISETP.GT.U32.AND P4, PT, R125, R2, PT ;  /* 0x000000027d00720c */ /* 0x008fc80003f84070 */
[----:B--2---:R-:W-:Y:S02]  /*3070*/  ISETP.GT.U32.AND.EX P4, PT, R3, RZ, PT, P4 ;  /* 0x000000ff0300720c */ /* 0x004fe40003f84140 */
[----:B------:R-:W-:Y:S02]  /*3080*/  ISETP.GT.U32.AND P0, PT, R125, R5, PT ;  /* 0x000000057d00720c */ /* 0x000fe40003f04070 */
[----:B------:R-:W-:Y:S01]  /*3090*/  FSEL R28, R28, -INF , !P4 ;  /* 0xff8000001c1c7808 */ /* 0x000fe20006000000 */
[----:B------:R-:W2:Y:S01]  /*30a0*/  LDL.LU R125, [R1+0xc] ;  /* 0x00000c00017d7983 */ /* 0x000ea20000300800 */
[----:B------:R-:W-:Y:S01]  /*30b0*/  ISETP.GT.U32.AND P4, PT, R30, R2, PT ;  /* 0x000000021e00720c */ /* 0x000fe20003f84070 */
[----:B------:R-:W-:Y:S01]  /*30c0*/  FMUL R30, R42, UR20 ;  /* 0x000000142a1e7c20 */ /* 0x000fe20008400000 */
[----:B------:R-:W-:Y:S01]  /*30d0*/  ISETP.GT.U32.AND.EX P0, PT, R3, RZ, PT, P0 ;  /* 0x000000ff0300720c */ /* 0x000fe20003f04100 */
[----:B-1----:R-:W3:Y:S03]  /*30e0*/  LDL.64 R120, [R1+0xb0] ;  /* 0x0000b00001787983 */ /* 0x002ee60000100a00 */
[----:B------:R-:W-:-:S02]  /*30f0*/  FSEL R30, R30, -INF , !P0 ;  /* 0xff8000001e1e7808 */ /* 0x000fc40004000000 */
[----:B------:R-:W-:Y:S01]  /*3100*/  ISETP.GT.U32.AND P0, PT, R32, R2, PT ;  /* 0x000000022000720c */ /* 0x000fe20003f04070 */
[----:B------:R-:W-:Y:S01]  /*3110*/  FMUL R32, R44, UR20 ;  /* 0x000000142c207c20 */ /* 0x000fe20008400000 */
[----:B------:R-:W-:Y:S01]  /*3120*/  ISETP.GT.U32.AND.EX P4, PT, R11, RZ, PT, P4 ;  /* 0x000000ff0b00720c */ /* 0x000fe20003f84140 */
[----:B------:R-:W-:-:S03]  /*3130*/  FMUL R11, R47, UR20 ;  /* 0x000000142f0b7c20 */ /* 0x000fc60008400000 */
[----:B------:R-:W-:Y:S02]  /*3140*/  FSEL R32, R32, -INF , !P5 ;  /* 0xff80000020207808 */ /* 0x000fe40006800000 */
[----:B------:R-:W-:Y:S02]  /*3150*/  FSEL R33, R33, -INF , !P4 ;  /* 0xff80000021217808 */ /* 0x000fe40006000000 */
[C---:B------:R-:W-:Y:S02]  /*3160*/  ISETP.GT.U32.AND P5, PT, R34.reuse, R2, PT ;  /* 0x000000022200720c */ /* 0x040fe40003fa4070 */
[----:B------:R-:W-:Y:S01]  /*3170*/  ISETP.GT.U32.AND P4, PT, R34, R5, PT ;  /* 0x000000052200720c */ /* 0x000fe20003f84070 */
[----:B------:R-:W-:Y:S01]  /*3180*/  VIADD R34, R9, 0x38 ;  /* 0x0000003809227836 */ /* 0x000fe20000000000 */
[----:B------:R-:W-:Y:S02]  /*3190*/  FSEL R11, R11, -INF , !P1 ;  /* 0xff8000000b0b7808 */ /* 0x000fe40004800000 */
[----:B------:R-:W-:-:S02]  /*31a0*/  ISETP.GT.U32.AND.EX P0, PT, R7, RZ, PT, P0 ;  /* 0x000000ff0700720c */ /* 0x000fc40003f04100 */
[C---:B------:R-:W-:Y:S02]  /*31b0*/  ISETP.GT.U32.AND P6, PT, R34.reuse, R2, PT ;  /* 0x000000022200720c */ /* 0x040fe40003fc4070 */
[----:B------:R-:W-:Y:S01]  /*31c0*/  ISETP.GT.U32.AND P1, PT, R34, R5, PT ;  /* 0x000000052200720c */ /* 0x000fe20003f24070 */
[----:B------:R-:W-:Y:S01]  /*31d0*/  FMUL R34, R48, UR20 ;  /* 0x0000001430227c20 */ /* 0x000fe20008400000 */
[----:B------:R-:W-:-:S04]  /*31e0*/  ISETP.GT.U32.AND.EX P5, PT, R10, RZ, PT, P5 ;  /* 0x000000ff0a00720c */ /* 0x000fc80003fa4150 */
[----:B------:R-:W-:Y:S02]  /*31f0*/  FSEL R34, R34, -INF , !P0 ;  /* 0xff80000022227808 */ /* 0x000fe40004000000 */
[----:B------:R-:W-:Y:S02]  /*3200*/  FSEL R35, R35, -INF , !P5 ;  /* 0xff80000023237808 */ /* 0x000fe40006800000 */
[C---:B------:R-:W-:Y:S02]  /*3210*/  ISETP.GT.U32.AND P0, PT, R36.reuse, R2, PT ;  /* 0x000000022400720c */ /* 0x040fe40003f04070 */
[----:B------:R-:W-:Y:S01]  /*3220*/  ISETP.GT.U32.AND P5, PT, R36, R5, PT ;  /* 0x000000052400720c */ /* 0x000fe20003fa4070 */
[----:B------:R-:W-:Y:S01]  /*3230*/  FMUL R7, R50, UR20 ;  /* 0x0000001432077c20 */ /* 0x000fe20008400000 */
[----:B------:R-:W-:Y:S01]  /*3240*/  ISETP.GT.U32.AND.EX P4, PT, R10, RZ, PT, P4 ;  /* 0x000000ff0a00720c */ /* 0x000fe20003f84140 */
[----:B------:R-:W-:Y:S01]  /*3250*/  FMUL R10, R51, UR20 ;  /* 0x00000014330a7c20 */ /* 0x000fe20008400000 */
[----:B------:R-:W-:-:S02]  /*3260*/  ISETP.GT.U32.AND.EX P0, PT, R15, RZ, PT, P0 ;  /* 0x000000ff0f00720c */ /* 0x000fc40003f04100 */
[----:B------:R-:W-:Y:S02]  /*3270*/  ISETP.GT.U32.AND.EX P5, PT, R15, RZ, PT, P5 ;  /* 0x000000ff0f00720c */ /* 0x000fe40003fa4150 */
[C---:B------:R-:W-:Y:S02]  /*3280*/  LOP3.LUT R36, R9.reuse, 0x59, RZ, 0xfc, !PT ;  /* 0x0000005909247812 */ /* 0x040fe400078efcff */
[----:B------:R-:W-:Y:S02]  /*3290*/  LOP3.LUT R15, R9, 0x40, RZ, 0xfc, !PT ;  /* 0x00000040090f7812 */ /* 0x000fe400078efcff */
[C---:B------:R-:W-:Y:S02]  /*32a0*/  ISETP.GT.U32.AND.EX P6, PT, R14.reuse, RZ, PT, P6 ;  /* 0x000000ff0e00720c */ /* 0x040fe40003fc4160 */
[----:B------:R-:W-:Y:S01]  /*32b0*/  ISETP.GT.U32.AND.EX P1, PT, R14, RZ, PT, P1 ;  /* 0x000000ff0e00720c */ /* 0x000fe20003f24110 */
[----:B------:R-:W-:Y:S01]  /*32c0*/  FMUL R14, R54, UR20 ;  /* 0x00000014360e7c20 */ /* 0x000fe20008400000 */
[----:B------:R-:W-:-:S02]  /*32d0*/  FSEL R7, R7, -INF , !P2 ;  /* 0xff80000007077808 */ /* 0x000fc40005000000 */
[----:B------:R-:W-:Y:S02]  /*32e0*/  FSEL R10, R10, -INF , !P4 ;  /* 0xff8000000a0a7808 */ /* 0x000fe40006000000 */
[----:B------:R-:W-:Y:S02]  /*32f0*/  FSEL R3, R55, -INF , !P5 ;  /* 0xff80000037037808 */ /* 0x000fe40006800000 */
[C---:B------:R-:W-:Y:S02]  /*3300*/  ISETP.GT.U32.AND P2, PT, R36.reuse, R5, PT ;  /* 0x000000052400720c */ /* 0x040fe40003f44070 */
[-C--:B------:R-:W-:Y:S01]  /*3310*/  ISETP.GT.U32.AND P4, PT, R36, R2.reuse, PT ;  /* 0x000000022400720c */ /* 0x080fe20003f84070 */
[----:B------:R-:W-:Y:S01]  /*3320*/  FMUL R36, R52, UR20 ;  /* 0x0000001434247c20 */ /* 0x000fe20008400000 */
[----:B------:R-:W-:Y:S02]  /*3330*/  ISETP.GT.U32.AND P5, PT, R15, R2, PT ;  /* 0x000000020f00720c */ /* 0x000fe40003fa4070 */
[----:B------:R-:W-:-:S02]  /*3340*/  FSEL R14, R14, -INF , !P1 ;  /* 0xff8000000e0e7808 */ /* 0x000fc40004800000 */
[----:B------:R-:W-:Y:S02]  /*3350*/  ISETP.GT.U32.AND.EX P5, PT, R0, RZ, PT, P5 ;  /* 0x000000ff0000720c */ /* 0x000fe40003fa4150 */
[-C--:B------:R-:W-:Y:S02]  /*3360*/  ISETP.GT.U32.AND P1, PT, R15, R5.reuse, PT ;  /* 0x000000050f00720c */ /* 0x080fe40003f24070 */
[----:B------:R-:W-:Y:S02]  /*3370*/  FSEL R36, R36, -INF , !P6 ;  /* 0xff80000024247808 */ /* 0x000fe40007000000 */
[----:B------:R-:W-:Y:S02]  /*3380*/  FSEL R4, R53, -INF , !P0 ;  /* 0xff80000035047808 */ /* 0x000fe40004000000 */
[C---:B------:R-:W-:Y:S02]  /*3390*/  ISETP.GT.U32.AND P6, PT, R37.reuse, R5, PT ;  /* 0x000000052500720c */ /* 0x040fe40003fc4070 */
[----:B------:R-:W-:Y:S01]  /*33a0*/  ISETP.GT.U32.AND P0, PT, R37, R2, PT ;  /* 0x000000022500720c */ /* 0x000fe20003f04070 */
[----:B------:R-:W-:Y:S01]  /*33b0*/  FMUL R37, R58, UR20 ;  /* 0x000000143a257c20 */ /* 0x000fe20008400000 */
[----:B------:R-:W-:-:S02]  /*33c0*/  FSEL R38, R38, -INF , !P5 ;  /* 0xff80000026267808 */ /* 0x000fc40006800000 */
[----:B------:R-:W-:Y:S02]  /*33d0*/  ISETP.GT.U32.AND.EX P1, PT, R0, RZ, PT, P1 ;  /* 0x000000ff0000720c */ /* 0x000fe40003f24110 */
[----:B------:R-:W-:Y:S01]  /*33e0*/  ISETP.GT.U32.AND P5, PT, R40, R2, PT ;  /* 0x000000022800720c */ /* 0x000fe20003fa4070 */
[----:B------:R-:W-:Y:S01]  /*33f0*/  FMUL R42, R61, UR20 ;  /* 0x000000143d2a7c20 */ /* 0x000fe20008400000 */
[----:B------:R-:W-:Y:S02]  /*3400*/  FSEL R37, R37, -INF , !P1 ;  /* 0xff80000025257808 */ /* 0x000fe40004800000 */
[----:B------:R-:W-:Y:S01]  /*3410*/  ISETP.GT.U32.AND.EX P5, PT, R0, RZ, PT, P5 ;  /* 0x000000ff0000720c */ /* 0x000fe20003fa4150 */
[----:B------:R-:W-:Y:S01]  /*3420*/  FMUL R15, R57, UR20 ;  /* 0x00000014390f7c20 */ /* 0x000fe20008400000 */
[----:B------:R-:W-:Y:S01]  /*3430*/  ISETP.GT.U32.AND P1, PT, R39, R5, PT ;  /* 0x000000052700720c */ /* 0x000fe20003f24070 */
[----:B------:R-:W-:Y:S01]  /*3440*/  FMUL R44, R62, UR20 ;  /* 0x000000143e2c7c20 */ /* 0x000fe20008400000 */
[----:B------:R-:W-:-:S02]  /*3450*/  ISETP.GT.U32.AND.EX P0, PT, R0, RZ, PT, P0 ;  /* 0x000000ff0000720c */ /* 0x000fc40003f04100 */
[----:B------:R-:W-:Y:S02]  /*3460*/  FSEL R42, R42, -INF , !P5 ;  /* 0xff8000002a2a7808 */ /* 0x000fe40006800000 */
[----:B------:R-:W-:Y:S02]  /*3470*/  ISETP.GT.U32.AND P5, PT, R40, R5, PT ;  /* 0x000000052800720c */ /* 0x000fe40003fa4070 */
[----:B------:R-:W-:Y:S02]  /*3480*/  ISETP.GT.U32.AND.EX P1, PT, R0, RZ, PT, P1 ;  /* 0x000000ff0000720c */ /* 0x000fe40003f24110 */
[----:B------:R-:W-:Y:S02]  /*3490*/  LOP3.LUT R40, R9, 0x50, RZ, 0xfc, !PT ;  /* 0x0000005009287812 */ /* 0x000fe400078efcff */
[----:B------:R-:W-:Y:S02]  /*34a0*/  FSEL R15, R15, -INF , !P0 ;  /* 0xff8000000f0f7808 */ /* 0x000fe40004000000 */
[----:B------:R-:W-:-:S02]  /*34b0*/  ISETP.GT.U32.AND P0, PT, R39, R2, PT ;  /* 0x000000022700720c */ /* 0x000fc40003f04070 */
[----:B------:R-:W-:Y:S01]  /*34c0*/  FSEL R44, R44, -INF , !P1 ;  /* 0xff8000002c2c7808 */ /* 0x000fe20004800000 */
[----:B------:R-:W-:Y:S01]  /*34d0*/  FMUL R39, R60, UR20 ;  /* 0x000000143c277c20 */ /* 0x000fe20008400000 */
[----:B------:R-:W-:Y:S02]  /*34e0*/  ISETP.GT.U32.AND P1, PT, R40, R2, PT ;  /* 0x000000022800720c */ /* 0x000fe40003f24070 */
[C---:B------:R-:W-:Y:S02]  /*34f0*/  ISETP.GT.U32.AND.EX P0, PT, R0.reuse, RZ, PT, P0 ;  /* 0x000000ff0000720c */ /* 0x040fe40003f04100 */
[C---:B------:R-:W-:Y:S02]  /*3500*/  ISETP.GT.U32.AND.EX P6, PT, R0.reuse, RZ, PT, P6 ;  /* 0x000000ff0000720c */ /* 0x040fe40003fc4160 */
[C---:B------:R-:W-:Y:S02]  /*3510*/  ISETP.GT.U32.AND.EX P5, PT, R0.reuse, RZ, PT, P5 ;  /* 0x000000ff0000720c */ /* 0x040fe40003fa4150 */
[----:B------:R-:W-:-:S02]  /*3520*/  ISETP.GT.U32.AND.EX P1, PT, R0, RZ, PT, P1 ;  /* 0x000000ff0000720c */ /* 0x000fc40003f24110 */
[----:B------:R-:W-:Y:S02]  /*3530*/  LOP3.LUT R9, R9, 0x58, RZ, 0xfc, !PT ;  /* 0x0000005809097812 */ /* 0x000fe400078efcff */
[----:B------:R-:W-:Y:S02]  /*3540*/  FSEL R39, R39, -INF , !P0 ;  /* 0xff80000027277808 */ /* 0x000fe40004000000 */
[----:B------:R-:W-:Y:S02]  /*3550*/  ISETP.GT.U32.AND P0, PT, R41, R2, PT ;  /* 0x000000022900720c */ /* 0x000fe40003f04070 */
[----:B------:R-:W-:Y:S02]  /*3560*/  FSEL R43, R43, -INF , !P6 ;  /* 0xff8000002b2b7808 */ /* 0x000fe40007000000 */
[----:B------:R-:W-:Y:S02]  /*3570*/  FSEL R45, R45, -INF , !P5 ;  /* 0xff8000002d2d7808 */ /* 0x000fe40006800000 */
[----:B------:R-:W-:-:S02]  /*3580*/  FSEL R46, R46, -INF , !P1 ;  /* 0xff8000002e2e7808 */ /* 0x000fc40004800000 */
[-C--:B------:R-:W-:Y:S02]  /*3590*/  ISETP.GT.U32.AND P6, PT, R41, R5.reuse, PT ;  /* 0x000000052900720c */ /* 0x080fe40003fc4070 */
[-C--:B------:R-:W-:Y:S02]  /*35a0*/  ISETP.GT.U32.AND P5, PT, R40, R5.reuse, PT ;  /* 0x000000052800720c */ /* 0x080fe40003fa4070 */
[----:B------:R-:W-:Y:S01]  /*35b0*/  ISETP.GT.U32.AND P1, PT, R9, R5, PT ;  /* 0x000000050900720c */ /* 0x000fe20003f24070 */
[----:B------:R-:W-:Y:S01]  /*35c0*/  FMUL R5, R65, UR20 ;  /* 0x0000001441057c20 */ /* 0x000fe20008400000 */
[----:B------:R-:W-:Y:S01]  /*35d0*/  ISETP.GT.U32.AND.EX P0, PT, R0, RZ, PT, P0 ;  /* 0x000000ff0000720c */ /* 0x000fe20003f04100 */
[----:B------:R0:W-:Y:S01]  /*35e0*/  STL.64 [R1+0x170], R12 ;  /* 0x0001700c01007387 */ /* 0x0001e20000100a00 */
[----:B------:R-:W-:Y:S02]  /*35f0*/  FMNMX R40, R12, R13, !PT ;  /* 0x0000000d0c287209 */ /* 0x000fe40007800000 */
[----:B------:R-:W-:-:S02]  /*3600*/  FSEL R5, R5, -INF , !P0 ;  /* 0xff80000005057808 */ /* 0x000fc40004000000 */
[----:B------:R-:W-:Y:S01]  /*3610*/  ISETP.GT.U32.AND P0, PT, R9, R2, PT ;  /* 0x000000020900720c */ /* 0x000fe20003f04070 */
[----:B0-----:R-:W3:Y:S04]  /*3620*/  LDL.64 R12, [R1+0xc0] ;  /* 0x0000c000010c7983 */ /* 0x001ee80000100a00 */
[----:B------:R-:W-:Y:S04]  /*3630*/  STL.64 [R1+0x178], R16 ;  /* 0x0001781001007387 */ /* 0x000fe80000100a00 */
[----:B------:R0:W-:Y:S04]  /*3640*/  STL [R1+0x14c], R2 ;  /* 0x00014c0201007387 */ /* 0x0001e80000100800 */
[----:B0-----:R-:W3:Y:S01]  /*3650*/  LDL.LU R2, [R1+0x3c] ;  /* 0x00003c0001027983 */ /* 0x001ee20000300800 */
[----:B------:R-:W-:-:S04]  /*3660*/  LOP3.LUT R9, R21, 0x3, RZ, 0xc0, !PT ;  /* 0x0000000315097812 */ /* 0x000fc800078ec0ff */
[----:B------:R-:W-:Y:S01]  /*3670*/  IADD3 R9, R9, R22, R18 ;  /* 0x0000001609097210 */ /* 0x000fe20007ffe012 */
[----:B------:R-:W-:Y:S01]  /*3680*/  IMAD.U32 R22, RZ, RZ, UR7 ;  /* 0x00000007ff167e24 */ /* 0x000fe2000f8e00ff */
[----:B------:R-:W-:-:S03]  /*3690*/  LOP3.LUT R18, R8, 0xf, RZ, 0xc0, !PT ;  /* 0x0000000f08127812 */ /* 0x000fc600078ec0ff */
[----:B------:R-:W-:Y:S02]  /*36a0*/  IMAD.SHL.U32 R41, R9, 0x100, RZ ;  /* 0x0000010009297824 */ /* 0x000fe400078e00ff */
[----:B----4-:R-:W-:Y:S02]  /*36b0*/  IMAD.WIDE R8, R22, 0x2, R122 ;  /* 0x0000000216087825 */ /* 0x010fe400078e027a */
[----:B------:R-:W4:Y:S01]  /*36c0*/  LDL.64 R122, [R1+0x90] ;  /* 0x00009000017a7983 */ /* 0x000f220000100a00 */
[----:B------:R-:W-:Y:S01]  /*36d0*/  FMNMX R40, R17, R40, !PT ;  /* 0x0000002811287209 */ /* 0x000fe20007800000 */
[----:B------:R-:W-:Y:S01]  /*36e0*/  IMAD R47, R124, 0x10, R18 ;  /* 0x000000107c2f7824 */ /* 0x000fe200078e0212 */
[----:B------:R-:W-:Y:S01]  /*36f0*/  LOP3.LUT R41, R41, 0xf00, RZ, 0xe2, !PT ;  /* 0x00000f0029297812 */ /* 0x000fe200078ee2ff */
[----:B------:R-:W-:Y:S01]  /*3700*/  IMAD.U32 R22, RZ, RZ, UR7 ;  /* 0x00000007ff167e24 */ /* 0x000fe2000f8e00ff */
[----:B------:R-:W-:Y:S01]  /*3710*/  FMNMX R40, R19, R40, !PT ;  /* 0x0000002813287209 */ /* 0x000fe20007800000 */
[----:B------:R-:W-:Y:S01]  /*3720*/  FMUL R66, R66, UR20 ;  /* 0x0000001442427c20 */ /* 0x000fe20008400000 */
[----:B------:R-:W-:Y:S01]  /*3730*/  LOP3.LUT R47, R47, 0xff, RZ, 0xc0, !PT ;  /* 0x000000ff2f2f7812 */ /* 0x000fe200078ec0ff */
[----:B------:R-:W-:Y:S01]  /*3740*/  FMUL R67, R67, UR20 ;  /* 0x0000001443437c20 */ /* 0x000fe20008400000 */
[----:B------:R-:W-:-:S02]  /*3750*/  ISETP.GT.U32.AND.EX P5, PT, R0, RZ, PT, P5 ;  /* 0x000000ff0000720c */ /* 0x000fc40003fa4150 */
[C---:B------:R-:W-:Y:S02]  /*3760*/  ISETP.GT.U32.AND.EX P2, PT, R0.reuse, RZ, PT, P2 ;  /* 0x000000ff0000720c */ /* 0x040fe40003f44120 */
[----:B------:R-:W-:Y:S01]  /*3770*/  ISETP.GT.U32.AND.EX P4, PT, R0, RZ, PT, P4 ;  /* 0x000000ff0000720c */ /* 0x000fe20003f84140 */
[----:B------:R-:W-:Y:S01]  /*3780*/  FMUL R68, R68, UR20 ;  /* 0x0000001444447c20 */ /* 0x000fe20008400000 */
[C---:B------:R-:W-:Y:S01]  /*3790*/  ISETP.GT.U32.AND.EX P1, PT, R0.reuse, RZ, PT, P1 ;  /* 0x000000ff0000720c */ /* 0x040fe20003f24110 */
[----:B------:R-:W-:Y:S01]  /*37a0*/  FMUL R69, R69, UR20 ;  /* 0x0000001445457c20 */ /* 0x000fe20008400000 */
[----:B------:R-:W-:Y:S01]  /*37b0*/  ISETP.GT.U32.AND.EX P0, PT, R0, RZ, PT, P0 ;  /* 0x000000ff0000720c */ /* 0x000fe20003f04100 */
[----:B------:R-:W-:Y:S01]  /*37c0*/  FMUL R52, R70, UR20 ;  /* 0x0000001446347c20 */ /* 0x000fe20008400000 */
[----:B------:R-:W-:Y:S01]  /*37d0*/  ISETP.GT.U32.AND.EX P6, PT, R0, RZ, PT, P6 ;  /* 0x000000ff0000720c */ /* 0x000fe20003fc4160 */
[----:B------:R-:W-:Y:S01]  /*37e0*/  FMUL R53, R71, UR20 ;  /* 0x0000001447357c20 */ /* 0x000fe20008400000 */
[----:B------:R-:W-:Y:S01]  /*37f0*/  FSEL R0, R66, -INF , !P5 ;  /* 0xff80000042007808 */ /* 0x000fe20006800000 */
[----:B------:R-:W-:Y:S01]  /*3800*/  FMUL R54, R74, UR20 ;  /* 0x000000144a367c20 */ /* 0x000fe20008400000 */
[----:B------:R-:W-:Y:S01]  /*3810*/  FSEL R52, R52, -INF , !P1 ;  /* 0xff80000034347808 */ /* 0x000fe20004800000 */
[----:B------:R-:W-:Y:S01]  /*3820*/  FMUL R55, R75, UR20 ;  /* 0x000000144b377c20 */ /* 0x000fe20008400000 */
[----:B------:R-:W-:Y:S01]  /*3830*/  FSEL R53, R53, -INF , !P2 ;  /* 0xff80000035357808 */ /* 0x000fe20005000000 */
[----:B------:R-:W-:Y:S01]  /*3840*/  FMUL R56, R78, UR20 ;  /* 0x000000144e387c20 */ /* 0x000fe20008400000 */
[----:B------:R-:W-:Y:S01]  /*3850*/  FMUL R57, R79, UR20 ;  /* 0x000000144f397c20 */ /* 0x000fe20008400000 */
[----:B------:R-:W-:Y:S01]  /*3860*/  FMUL R58, R82, UR20 ;  /* 0x00000014523a7c20 */ /* 0x000fe20008400000 */
[----:B------:R-:W-:Y:S01]  /*3870*/  FMUL R59, R83, UR20 ;  /* 0x00000014533b7c20 */ /* 0x000fe20008400000 */
[----:B------:R-:W-:Y:S01]  /*3880*/  FMUL R61, R86, UR20 ;  /* 0x00000014563d7c20 */ /* 0x000fe20008400000 */
[----:B------:R-:W-:-:S02]  /*3890*/  IMAD.U32 R20, RZ, RZ, UR7 ;  /* 0x00000007ff147e24 */ /* 0x000fc4000f8e00ff */
[----:B------:R-:W-:Y:S01]  /*38a0*/  FMUL R60, R87, UR20 ;  /* 0x00000014573c7c20 */ /* 0x000fe20008400000 */
[----:B------:R-:W4:Y:S01]  /*38b0*/  LDG.E.U16 R17, desc[UR32][R8.64] ;  /* 0x0000002008117981 */ /* 0x000f22000c1e1500 */
[----:B--2---:R-:W-:-:S03]  /*38c0*/  IMAD R18, R125, 0x1000, R41 ;  /* 0x000010007d127824 */ /* 0x004fc600078e0229 */
[----:B------:R-:W-:Y:S01]  /*38d0*/  FSEL R60, R60, -INF , !P3 ;  /* 0xff8000003c3c7808 */ /* 0x000fe20005800000 */
[----:B------:R-:W2:Y:S01]  /*38e0*/  LDL.64 R124, [R1+0xa0] ;  /* 0x0000a000017c7983 */ /* 0x000ea20000100a00 */
[----:B------:R-:W-:Y:S01]  /*38f0*/  IMAD.IADD R47, R18, 0x1, R47 ;  /* 0x00000001122f7824 */ /* 0x000fe200078e022f */
[----:B---3--:R-:W-:-:S04]  /*3900*/  FMNMX R40, R2, R40, !PT ;  /* 0x0000002802287209 */ /* 0x008fc80007800000 */
[----:B------:R-:W-:-:S04]  /*3910*/  FMNMX R40, R23, R40, !PT ;  /* 0x0000002817287209 */ /* 0x000fc80007800000 */
[----:B------:R-:W-:-:S04]  /*3920*/  FMNMX R40, R26, R40, !PT ;  /* 0x000000281a287209 */ /* 0x000fc80007800000 */
[----:B------:R-:W-:-:S04]  /*3930*/  FMNMX R40, R27, R40, !PT ;  /* 0x000000281b287209 */ /* 0x000fc80007800000 */
[----:B------:R-:W-:-:S04]  /*3940*/  FMNMX R48, R30, R40, !PT ;  /* 0x000000281e307209 */ /* 0x000fc80007800000 */
[----:B------:R-:W-:-:S04]  /*3950*/  FMNMX R48, R31, R48, !PT ;  /* 0x000000301f307209 */ /* 0x000fc80007800000 */
[----:B------:R-:W-:-:S04]  /*3960*/  FMNMX R18, R6, R48, !PT ;  /* 0x0000003006127209 */ /* 0x000fc80007800000 */
[----:B------:R-:W-:Y:S02]  /*3970*/  FMNMX R18, R11, R18, !PT ;  /* 0x000000120b127209 */ /* 0x000fe40007800000 */
[----:B------:R-:W-:Y:S02]  /*3980*/  LOP3.LUT R48, R47, 0xffff, RZ, 0xc0, !PT ;  /* 0x0000ffff2f307812 */ /* 0x000fe400078ec0ff */
[----:B------:R-:W-:Y:S01]  /*3990*/  FMNMX R18, R7, R18, !PT ;  /* 0x0000001207127209 */ /* 0x000fe20007800000 */
[----:B------:R-:W-:Y:S01]  /*39a0*/  IMAD.WIDE R40, R22, 0x2, R120 ;  /* 0x0000000216287825 */ /* 0x000fe200078e0278 */
[----:B------:R-:W-:Y:S01]  /*39b0*/  SHF.R.U32.HI R22, RZ, 0xf, R48 ;  /* 0x0000000fff167819 */ /* 0x000fe20000011630 */
[----:B------:R-:W3:Y:S01]  /*39c0*/  LDL.64 R120, [R1+0x98] ;  /* 0x0000980001787983 */ /* 0x000ee20000100a00 */
[----:B------:R-:W-:Y:S02]  /*39d0*/  FMNMX R18, R10, R18, !PT ;  /* 0x000000120a127209 */ /* 0x000fe40007800000 */
[----:B------:R-:W-:-:S02]  /*39e0*/  LOP3.LUT P5, RZ, R22, 0x1, RZ, 0xc0, !PT ;  /* 0x0000000116ff7812 */ /* 0x000fc400078ac0ff */
[----:B------:R-:W-:Y:S02]  /*39f0*/  FMNMX R47, R14, R18, !PT ;  /* 0x000000120e2f7209 */ /* 0x000fe40007800000 */
[--C-:B------:R-:W-:Y:S02]  /*3a00*/  SHF.R.U32.HI R22, RZ, 0xe, R48.reuse ;  /* 0x0000000eff167819 */ /* 0x100fe40000011630 */
[----:B------:R-:W-:Y:S02]  /*3a10*/  SHF.R.U32.HI R49, RZ, 0xd, R48 ;  /* 0x0000000dff317819 */ /* 0x000fe40000011630 */
[----:B------:R-:W-:Y:S02]  /*3a20*/  FSEL R18, R67, -INF , !P6 ;  /* 0xff80000043127808 */ /* 0x000fe40007000000 */
[----:B------:R-:W-:Y:S02]  /*3a30*/  FMNMX R47, R3, R47, !PT ;  /* 0x0000002f032f7209 */ /* 0x000fe40007800000 */
[----:B------:R-:W-:-:S02]  /*3a40*/  LOP3.LUT P6, RZ, R22, 0x1, RZ, 0xc0, !PT ;  /* 0x0000000116ff7812 */ /* 0x000fc400078cc0ff */
[----:B------:R-:W-:Y:S02]  /*3a50*/  FSEL R22, R68, -INF , !P0 ;  /* 0xff80000044167808 */ /* 0x000fe40004000000 */
[----:B------:R-:W-:Y:S02]  /*3a60*/  LOP3.LUT P0, RZ, R49, 0x1, RZ, 0xc0, !PT ;  /* 0x0000000131ff7812 */ /* 0x000fe4000780c0ff */
[----:B------:R-:W-:Y:S02]  /*3a70*/  FMNMX R49, R37, R47, !PT ;  /* 0x0000002f25317209 */ /* 0x000fe40007800000 */
[----:B------:R-:W-:Y:S02]  /*3a80*/  SHF.R.U32.HI R50, RZ, 0xc, R48 ;  /* 0x0000000cff327819 */ /* 0x000fe40000011630 */
[----:B------:R-:W-:Y:S02]  /*3a90*/  FMNMX R49, R43, R49, !PT ;  /* 0x000000312b317209 */ /* 0x000fe40007800000 */
[----:B------:R-:W-:-:S02]  /*3aa0*/  FSEL R47, R69, -INF , !P4 ;  /* 0xff800000452f7808 */ /* 0x000fc40006000000 */
[----:B------:R-:W-:Y:S02]  /*3ab0*/  LOP3.LUT P4, RZ, R50, 0x1, RZ, 0xc0, !PT ;  /* 0x0000000132ff7812 */ /* 0x000fe4000788c0ff */
[----:B------:R-:W-:Y:S02]  /*3ac0*/  FMNMX R49, R44, R49, !PT ;  /* 0x000000312c317209 */ /* 0x000fe40007800000 */
[--C-:B------:R-:W-:Y:S02]  /*3ad0*/  SHF.R.U32.HI R50, RZ, 0xb, R48.reuse ;  /* 0x0000000bff327819 */ /* 0x100fe40000011630 */
[----:B------:R-:W-:Y:S02]  /*3ae0*/  FMNMX R49, R45, R49, !PT ;  /* 0x000000312d317209 */ /* 0x000fe40007800000 */
[----:B------:R-:W-:Y:S02]  /*3af0*/  LOP3.LUT P1, RZ, R50, 0x1, RZ, 0xc0, !PT ;  /* 0x0000000132ff7812 */ /* 0x000fe4000782c0ff */
[----:B------:R-:W-:-:S02]  /*3b00*/  SHF.R.U32.HI R50, RZ, 0xa, R48 ;  /* 0x0000000aff327819 */ /* 0x000fc40000011630 */
[----:B------:R-:W-:Y:S02]  /*3b10*/  FMNMX R49, R0, R49, !PT ;  /* 0x0000003100317209 */ /* 0x000fe40007800000 */
[----:B------:R-:W-:Y:S02]  /*3b20*/  LOP3.LUT P2, RZ, R50, 0x1, RZ, 0xc0, !PT ;  /* 0x0000000132ff7812 */ /* 0x000fe4000784c0ff */
[----:B------:R-:W-:Y:S02]  /*3b30*/  SHF.R.U32.HI R50, RZ, 0x9, R48 ;  /* 0x00000009ff327819 */ /* 0x000fe40000011630 */
[----:B------:R-:W-:Y:S02]  /*3b40*/  FMNMX R49, R18, R49, !PT ;  /* 0x0000003112317209 */ /* 0x000fe40007800000 */
[----:B------:R-:W-:Y:S02]  /*3b50*/  FSEL R54, R54, -INF , !P0 ;  /* 0xff80000036367808 */ /* 0x000fe40004000000 */
[----:B------:R-:W-:-:S02]  /*3b60*/  LOP3.LUT P0, RZ, R50, 0x1, RZ, 0xc0, !PT ;  /* 0x0000000132ff7812 */ /* 0x000fc4000780c0ff */
[--C-:B------:R-:W-:Y:S02]  /*3b70*/  SHF.R.U32.HI R50, RZ, 0x8, R48.reuse ;  /* 0x00000008ff327819 */ /* 0x100fe40000011630 */
[----:B------:R-:W-:Y:S02]  /*3b80*/  FMNMX R49, R52, R49, !PT ;  /* 0x0000003134317209 */ /* 0x000fe40007800000 */
[----:B------:R-:W-:Y:S02]  /*3b90*/  FSEL R55, R55, -INF , !P4 ;  /* 0xff80000037377808 */ /* 0x000fe40006000000 */
[----:B------:R-:W-:Y:S02]  /*3ba0*/  LOP3.LUT P4, RZ, R50, 0x1, RZ, 0xc0, !PT ;  /* 0x0000000132ff7812 */ /* 0x000fe4000788c0ff */
[----:B------:R-:W-:Y:S02]  /*3bb0*/  FMNMX R49, R53, R49, !PT ;  /* 0x0000003135317209 */ /* 0x000fe40007800000 */
[----:B------:R-:W-:-:S02]  /*3bc0*/  SHF.R.U32.HI R50, RZ, 0x7, R48 ;  /* 0x00000007ff327819 */ /* 0x000fc40000011630 */
[----:B------:R-:W-:Y:S02]  /*3bd0*/  FSEL R56, R56, -INF , !P0 ;  /* 0xff80000038387808 */ /* 0x000fe40004000000 */
[----:B------:R-:W-:Y:S02]  /*3be0*/  FMNMX R49, R54, R49, !PT ;  /* 0x0000003136317209 */ /* 0x000fe40007800000 */
[----:B------:R-:W-:Y:S02]  /*3bf0*/  LOP3.LUT P0, RZ, R50, 0x1, RZ, 0xc0, !PT ;  /* 0x0000000132ff7812 */ /* 0x000fe4000780c0ff */
[----:B------:R-:W-:Y:S02]  /*3c00*/  SHF.R.U32.HI R50, RZ, 0x5, R48 ;  /* 0x00000005ff327819 */ /* 0x000fe40000011630 */
[----:B------:R-:W-:Y:S02]  /*3c10*/  FMNMX R49, R55, R49, !PT ;  /* 0x0000003137317209 */ /* 0x000fe40007800000 */
[----:B------:R-:W-:-:S02]  /*3c20*/  FSEL R57, R57, -INF , !P4 ;  /* 0xff80000039397808 */ /* 0x000fc40006000000 */
[----:B------:R-:W-:Y:S02]  /*3c30*/  LOP3.LUT P4, RZ, R50, 0x1, RZ, 0xc0, !PT ;  /* 0x0000000132ff7812 */ /* 0x000fe4000788c0ff */
[--C-:B------:R-:W-:Y:S02]  /*3c40*/  SHF.R.U32.HI R50, RZ, 0x4, R48.reuse ;  /* 0x00000004ff327819 */ /* 0x100fe40000011630 */
[----:B------:R-:W-:Y:S02]  /*3c50*/  FMNMX R49, R56, R49, !PT ;  /* 0x0000003138317209 */ /* 0x000fe40007800000 */
[----:B------:R-:W-:Y:S02]  /*3c60*/  FSEL R58, R58, -INF , !P4 ;  /* 0xff8000003a3a7808 */ /* 0x000fe40006000000 */
[----:B------:R-:W-:Y:S02]  /*3c70*/  LOP3.LUT P4, RZ, R50, 0x1, RZ, 0xc0, !PT ;  /* 0x0000000132ff7812 */ /* 0x000fe4000788c0ff */
[----:B------:R-:W-:-:S02]  /*3c80*/  SHF.R.U32.HI R50, RZ, 0x1, R48 ;  /* 0x00000001ff327819 */ /* 0x000fc40000011630 */
[----:B------:R-:W-:Y:S02]  /*3c90*/  FMNMX R49, R57, R49, !PT ;  /* 0x0000003139317209 */ /* 0x000fe40007800000 */
[----:B------:R-:W-:Y:S02]  /*3ca0*/  FSEL R59, R59, -INF , !P4 ;  /* 0xff8000003b3b7808 */ /* 0x000fe40006000000 */
[----:B------:R-:W-:Y:S02]  /*3cb0*/  LOP3.LUT P4, RZ, R50, 0x1, RZ, 0xc0, !PT ;  /* 0x0000000132ff7812 */ /* 0x000fe4000788c0ff */
[----:B------:R-:W-:Y:S01]  /*3cc0*/  FMNMX R49, R58, R49, !PT ;  /* 0x000000313a317209 */ /* 0x000fe20007800000 */
[----:B------:R-:W-:Y:S01]  /*3cd0*/  IMAD.WIDE R20, R20, 0x2, R12 ;  /* 0x0000000214147825 */ /* 0x000fe200078e020c */
[----:B------:R-:W-:Y:S01]  /*3ce0*/  FSEL R61, R61, -INF , !P4 ;  /* 0xff8000003d3d7808 */ /* 0x000fe20006000000 */
[----:B------:R-:W2:Y:S01]  /*3cf0*/  LDL.64 R12, [R1+0xa8] ;  /* 0x0000a800010c7983 */ /* 0x000ea20000100a00 */
[----:B------:R-:W-:-:S02]  /*3d00*/  FMNMX R50, R59, R49, !PT ;  /* 0x000000313b327209 */ /* 0x000fc40007800000 */
[----:B------:R-:W-:Y:S01]  /*3d10*/  SHF.R.U32.HI R51, RZ, 0x6, R48 ;  /* 0x00000006ff337819 */ /* 0x000fe20000011630 */
[----:B------:R0:W2:Y:S01]  /*3d20*/  LDG.E.U16 R16, desc[UR32][R20.64] ;  /* 0x0000002014107981 */ /* 0x0000a2000c1e1500 */
[----:B------:R-:W-:-:S04]  /*3d30*/  FMNMX R50, R61, R50, !PT ;  /* 0x000000323d327209 */ /* 0x000fc80007800000 */
[----:B------:R-:W-:Y:S01]  /*3d40*/  FMNMX R63, R60, R50, !PT ;  /* 0x000000323c3f7209 */ /* 0x000fe20007800000 */
[----:B------:R-:W-:Y:S01]  /*3d50*/  IMAD.U32 R50, RZ, RZ, UR7 ;  /* 0x00000007ff327e24 */ /* 0x000fe2000f8e00ff */
[----:B------:R-:W-:-:S03]  /*3d60*/  LOP3.LUT P4, RZ, R51, 0x1, RZ, 0xc0, !PT ;  /* 0x0000000133ff7812 */ /* 0x000fc6000788c0ff */
[----:B----4-:R-:W-:Y:S02]  /*3d70*/  IMAD.WIDE R50, R50, 0x2, R122 ;  /* 0x0000000232327825 */ /* 0x010fe400078e027a */
[----:B------:R-:W4:Y:S02]  /*3d80*/  LDG.E.U16 R123, desc[UR32][R40.64] ;  /* 0x00000020287b7981 */ /* 0x000f24000c1e1500 */
[----:B0-----:R-:W-:Y:S02]  /*3d90*/  IMAD.U32 R20, RZ, RZ, UR7 ;  /* 0x00000007ff147e24 */ /* 0x001fe4000f8e00ff */
[----:B------:R-:W-:Y:S01]  /*3da0*/  FMUL R62, R72, UR20 ;  /* 0x00000014483e7c20 */ /* 0x000fe20008400000 */
[--C-:B------:R-:W-:Y:S01]  /*3db0*/  SHF.R.U32.HI R49, RZ, 0x3, R48.reuse ;  /* 0x00000003ff317819 */ /* 0x100fe20000011630 */
[----:B------:R-:W-:Y:S01]  /*3dc0*/  IMAD.U32 R21, RZ, RZ, UR7 ;  /* 0x00000007ff157e24 */ /* 0x000fe2000f8e00ff */
[----:B------:R-:W-:Y:S01]  /*3dd0*/  SHF.R.U32.HI R48, RZ, 0x2, R48 ;  /* 0x00000002ff307819 */ /* 0x000fe20000011630 */
[----:B------:R-:W-:Y:S01]  /*3de0*/  STL [R1+0x34], R17 ;  /* 0x0000341101007387 */ /* 0x000fe20000100800 */
[----:B------:R-:W-:-:S02]  /*3df0*/  FSEL R62, R62, -INF , !P5 ;  /* 0xff8000003e3e7808 */ /* 0x000fc40006800000 */
[----:B------:R-:W-:Y:S01]  /*3e00*/  LOP3.LUT P5, RZ, R48, 0x1, RZ, 0xc0, !PT ;  /* 0x0000000130ff7812 */ /* 0x000fe200078ac0ff */
[----:B------:R-:W-:Y:S01]  /*3e10*/  IMAD.U32 R48, RZ, RZ, UR7 ;  /* 0x00000007ff307e24 */ /* 0x000fe2000f8e00ff */
[----:B------:R-:W-:Y:S01]  /*3e20*/  LOP3.LUT P3, RZ, R49, 0x1, RZ, 0xc0, !PT ;  /* 0x0000000131ff7812 */ /* 0x000fe2000786c0ff */
[----:B------:R-:W4:Y:S02]  /*3e30*/  LDG.E.U16 R83, desc[UR32][R50.64] ;  /* 0x0000002032537981 */ /* 0x000f24000c1e1500 */
[----:B---3--:R-:W-:-:S04]  /*3e40*/  IMAD.WIDE R48, R48, 0x2, R120 ;  /* 0x0000000230307825 */ /* 0x008fc800078e0278 */
[----:B--2---:R-:W-:-:S04]  /*3e50*/  IMAD.WIDE R8, R20, 0x2, R12 ;  /* 0x0000000214087825 */ /* 0x004fc800078e020c */
[----:B------:R-:W-:Y:S02]  /*3e60*/  IMAD.WIDE R20, R21, 0x2, R124 ;  /* 0x0000000215147825 */ /* 0x000fe400078e027c */
[----:B------:R-:W2:Y:S04]  /*3e70*/  LDG.E.U16 R8, desc[UR32][R8.64] ;  /* 0x0000002008087981 */ /* 0x000ea8000c1e1500 */
[----:B------:R0:W-:Y:S04]  /*3e80*/  STL [R1+0x2c], R16 ;  /* 0x00002c1001007387 */ /* 0x0001e80000100800 */
[----:B------:R-:W3:Y:S04]  /*3e90*/  LDL.64 R124, [R1+0x70] ;  /* 0x00007000017c7983 */ /* 0x000ee80000100a00 */
[----:B------:R-:W3:Y:S04]  /*3ea0*/  LDG.E.U16 R9, desc[UR32][R20.64] ;  /* 0x0000002014097981 */ /* 0x000ee8000c1e1500 */
[----:B0-----:R-:W3:Y:S04]  /*3eb0*/  LDL.64 R16, [R1+0x88] ;  /* 0x0000880001107983 */ /* 0x001ee80000100a00 */
[----:B------:R-:W3:Y:S04]  /*3ec0*/  LDL.64 R12, [R1+0x80] ;  /* 0x00008000010c7983 */ /* 0x000ee80000100a00 */
[----:B------:R-:W3:Y:S04]  /*3ed0*/  LDL.64 R120, [R1+0x78] ;  /* 0x0000780001787983 */ /* 0x000ee80000100a00 */
[----:B----4-:R0:W-:Y:S04]  /*3ee0*/  STL [R1+0x28], R123 ;  /* 0x0000287b01007387 */ /* 0x0101e80000100800 */
[----:B------:R1:W4:Y:S04]  /*3ef0*/  LDG.E.U16 R21, desc[UR32][R48.64] ;  /* 0x0000002030157981 */ /* 0x000328000c1e1500 */
[----:B0-----:R-:W4:Y:S01]  /*3f00*/  LDL.64 R122, [R1+0x68] ;  /* 0x00006800017a7983 */ /* 0x001f220000100a00 */
[----:B-1----:R-:W-:-:S02]  /*3f10*/  IMAD.U32 R48, RZ, RZ, UR7 ;  /* 0x00000007ff307e24 */ /* 0x002fc4000f8e00ff */
[----:B------:R-:W-:Y:S01]  /*3f20*/  IMAD.U32 R50, RZ, RZ, UR7 ;  /* 0x00000007ff327e24 */ /* 0x000fe2000f8e00ff */
[----:B--2---:R0:W-:Y:S01]  /*3f30*/  STL [R1+0x30], R8 ;  /* 0x0000300801007387 */ /* 0x0041e20000100800 */
[----:B---3--:R-:W-:-:S04]  /*3f40*/  IMAD.WIDE R48, R48, 0x2, R124 ;  /* 0x0000000230307825 */ /* 0x008fc800078e027c */
[----:B0-----:R-:W-:Y:S01]  /*3f50*/  IMAD.U32 R8, RZ, RZ, UR7 ;  /* 0x00000007ff087e24 */ /* 0x001fe2000f8e00ff */
[----:B------:R0:W-:Y:S03]  /*3f60*/  STL [R1+0x1c], R9 ;  /* 0x00001c0901007387 */ /* 0x0001e60000100800 */
[----:B0-----:R-:W-:Y:S02]  /*3f70*/  IMAD.WIDE R8, R8, 0x2, R16 ;  /* 0x0000000208087825 */ /* 0x001fe400078e0210 */
[----:B------:R-:W2:Y:S04]  /*3f80*/  LDL.LU.64 R16, [R1+0x178] ;  /* 0x0001780001107983 */ /* 0x000ea80000300a00 */
[----:B------:R-:W3:Y:S01]  /*3f90*/  LDG.E.U16 R125, desc[UR32][R8.64] ;  /* 0x00000020087d7981 */ /* 0x000ee2000c1e1500 */
[----:B----4-:R-:W-:-:S03]  /*3fa0*/  IMAD.WIDE R50, R50, 0x2, R122 ;  /* 0x0000000232327825 */ /* 0x010fc600078e027a */
[----:B------:R-:W4:Y:S01]  /*3fb0*/  LDG.E.U16 R123, desc[UR32][R48.64] ;  /* 0x00000020307b7981 */ /* 0x000f22000c1e1500 */
[----:B------:R-:W-:Y:S02]  /*3fc0*/  IMAD.U32 R20, RZ, RZ, UR7 ;  /* 0x00000007ff147e24 */ /* 0x000fe4000f8e00ff */
[----:B------:R-:W-:Y:S01]  /*3fd0*/  IMAD.U32 R40, RZ, RZ, UR7 ;  /* 0x00000007ff287e24 */ /* 0x000fe2000f8e00ff */
[----:B------:R0:W-:Y:S03]  /*3fe0*/  STL [R1+0x24], R21 ;  /* 0x0000241501007387 */ /* 0x0001e60000100800 */
[----:B------:R-:W-:-:S05]  /*3ff0*/  IMAD.WIDE R40, R40, 0x2, R120 ;  /* 0x0000000228287825 */ /* 0x000fca00078e0278 */
[----:B------:R-:W2:Y:S01]  /*4000*/  LDG.E.U16 R9, desc[UR32][R40.64] ;  /* 0x0000002028097981 */ /* 0x000ea2000c1e1500 */
[----:B0-----:R-:W-:-:S03]  /*4010*/  IMAD.WIDE R20, R20, 0x2, R12 ;  /* 0x0000000214147825 */ /* 0x001fc600078e020c */
[----:B------:R-:W2:Y:S04]  /*4020*/  LDL.LU.64 R12, [R1+0x170] ;  /* 0x00017000010c7983 */ /* 0x000ea80000300a00 */
[----:B------:R-:W2:Y:S04]  /*4030*/  LDL.LU R120, [R1+0x16c] ;  /* 0x00016c0001787983 */ /* 0x000ea80000300800 */
[----:B------:R-:W2:Y:S04]  /*4040*/  LDL R121, [R1+0x20] ;  /* 0x0000200001797983 */ /* 0x000ea80000100800 */
[----:B------:R-:W2:Y:S04]  /*4050*/  LDL.LU R124, [R1+0x168] ;  /* 0x00016800017c7983 */ /* 0x000ea80000300800 */
[----:B------:R-:W2:Y:S04]  /*4060*/  LDG.E.U16 R8, desc[UR32][R20.64] ;  /* 0x0000002014087981 */ /* 0x000ea8000c1e1500 */
[----:B------:R-:W2:Y:S04]  /*4070*/  LDL.64 R20, [R1+0x60] ;  /* 0x0000600001147983 */ /* 0x000ea80000100a00 */
[----:B----4-:R0:W-:Y:S04]  /*4080*/  STL [R1+0x160], R123 ;  /* 0x0001607b01007387 */ /* 0x0101e80000100800 */
[----:B0-----:R-:W4:Y:S04]  /*4090*/  LDL.64 R122, [R1+0x58] ;  /* 0x00005800017a7983 */ /* 0x001f280000100a00 */
[----:B---3--:R0:W-:Y:S04]  /*40a0*/  STL [R1+0x18], R125 ;  /* 0x0000187d01007387 */ /* 0x0081e80000100800 */
[----:B0-----:R-:W3:Y:S04]  /*40b0*/  LDG.E.U16 R125, desc[UR32][R50.64] ;  /* 0x00000020327d7981 */ /* 0x001ee8000c1e1500 */
[----:B------:R-:W0:Y:S02]  /*40c0*/  SHFL.BFLY PT, R64, R63, 0x2, 0x1f ;  /* 0x0c401f003f407f89 */ /* 0x000e2400000e0000 */
[----:B0-----:R-:W-:-:S02]  /*40d0*/  FMNMX R63, R63, R64, !PT ;  /* 0x000000403f3f7209 */ /* 0x001fc40007800000 */
[----:B---3--:R-:W-:Y:S04]  /*40e0*/  STL [R1+0x150], R125 ;  /* 0x0001507d01007387 */ /* 0x008fe80000100800 */
[----:B--2---:R0:W-:Y:S04]  /*40f0*/  STL [R1+0x8], R8 ;  /* 0x0000080801007387 */ /* 0x0041e80000100800 */
[----:B------:R1:W-:Y:S04]  /*4100*/  STL [R1+0x14], R9 ;  /* 0x0000140901007387 */ /* 0x0003e80000100800 */
[----:B------:R-:W2:Y:S01]  /*4110*/  SHFL.BFLY PT, R64, R63, 0x1, 0x1f ;  /* 0x0c201f003f407f89 */ /* 0x000ea200000e0000 */
[----:B0-----:R-:W-:-:S03]  /*4120*/  IMAD.U32 R8, RZ, RZ, UR7 ;  /* 0x00000007ff087e24 */ /* 0x001fc6000f8e00ff */
[----:B------:R-:W3:Y:S01]  /*4130*/  LDL.LU R125, [R1+0x4] ;  /* 0x00000400017d7983 */ /* 0x000ee20000300800 */
[----:B-1----:R-:W-:-:S04]  /*4140*/  IMAD.WIDE R8, R8, 0x2, R20 ;  /* 0x0000000208087825 */ /* 0x002fc800078e0214 */
[----:B------:R-:W-:Y:S01]  /*4150*/  IMAD.U32 R20, RZ, RZ, UR7 ;  /* 0x00000007ff147e24 */ /* 0x000fe2000f8e00ff */
[----:B------:R0:W3:Y:S03]  /*4160*/  LDG.E.U16 R86, desc[UR32][R8.64] ;  /* 0x0000002008567981 */ /* 0x0000e6000c1e1500 */
[----:B----4-:R-:W-:Y:S02]  /*4170*/  IMAD.WIDE R20, R20, 0x2, R122 ;  /* 0x0000000214147825 */ /* 0x010fe400078e027a */
[----:B------:R-:W4:Y:S04]  /*4180*/  LDL.LU R123, [R1] ;  /* 0x00000000017b7983 */ /* 0x000f280000300800 */
[----:B------:R-:W3:Y:S01]  /*4190*/  LDG.E.U16 R122, desc[UR32][R20.64] ;  /* 0x00000020147a7981 */ /* 0x000ee2000c1e1500 */
[----:B--2---:R-:W-:-:S04]  /*41a0*/  FMNMX R40, R63, R64, !PT ;  /* 0x000000403f287209 */ /* 0x004fc80007800000 */
[----:B------:R-:W-:Y:S01]  /*41b0*/  FMNMX R40, R40, R121, !PT ;  /* 0x0000007928287209 */ /* 0x000fe20007800000 */
[----:B------:R-:W2:Y:S04]  /*41c0*/  LDL.64 R20, [R1+0x48] ;  /* 0x0000480001147983 */ /* 0x000ea80000100a00 */
[----:B------:R-:W-:-:S04]  /*41d0*/  FADD R12, R12, -R40 ;  /* 0x800000280c0c7221 */ /* 0x000fc80000000000 */
[----:B------:R-:W-:Y:S01]  /*41e0*/  FMUL R12, R12, 1.4426950216293334961 ;  /* 0x3fb8aa3b0c0c7820 */ /* 0x000fe20000400000 */
[----:B------:R-:W-:-:S03]  /*41f0*/  FADD R48, R13, -R40 ;  /* 0x800000280d307221 */ /* 0x000fc60000000000 */
[----:B------:R1:W-:Y:S01]  /*4200*/  MUFU.EX2 R41, R12 ;  /* 0x0000000c00297308 */ /* 0x0003e20000000800 */
[----:B---3--:R3:W-:Y:S04]  /*4210*/  STL [R1+0x154], R122 ;  /* 0x0001547a01007387 */ /* 0x0087e80000100800 */
[----:B---3--:R-:W3:Y:S04]  /*4220*/  LDL.LU R122, [R1+0x10] ;  /* 0x00001000017a7983 */ /* 0x008ee80000300800 */
[----:B-1----:R-:W4:Y:S01]  /*4230*/  LDL.64 R12, [R1+0x50] ;  /* 0x00005000010c7983 */ /* 0x002f220000100a00 */
[----:B0-----:R-:W-:-:S02]  /*4240*/  IMAD.U32 R8, RZ, RZ, UR7 ;  /* 0x00000007ff087e24 */ /* 0x001fc4000f8e00ff */
[----:B------:R-:W-:-:S04]  /*4250*/  FADD R27, R27, -R40 ;  /* 0x800000281b1b7221 */ /* 0x000fc80000000000 */
[----:B------:R-:W-:Y:S01]  /*4260*/  FMUL R27, R27, 1.4426950216293334961 ;  /* 0x3fb8aa3b1b1b7820 */ /* 0x000fe20000400000 */
[----:B------:R-:W-:-:S04]  /*4270*/  FADD R17, R17, -R40 ;  /* 0x8000002811117221 */ /* 0x000fc80000000000 */
[----:B------:R-:W-:-:S04]  /*4280*/  FMUL R17, R17, 1.4426950216293334961 ;  /* 0x3fb8aa3b11117820 */ /* 0x000fc80000400000 */
[----:B------:R0:W-:Y:S02]  /*4290*/  MUFU.EX2 R51, R17 ;  /* 0x0000001100337308 */ /* 0x0001e40000000800 */
[----:B0-----:R-:W-:-:S04]  /*42a0*/  FADD R17, R11, -R40 ;  /* 0x800000280b117221 */ /* 0x001fc80000000000 */
[----:B------:R-:W-:Y:S01]  /*42b0*/  FMUL R17, R17, 1.4426950216293334961 ;  /* 0x3fb8aa3b11117820 */ /* 0x000fe20000400000 */
[--C-:B------:R-:W-:Y:S01]  /*42c0*/  FADD R26, R26, -R40.reuse ;  /* 0x800000281a1a7221 */ /* 0x100fe20000000000 */
[----:B------:R-:W-:-:S03]  /*42d0*/  FADD R31, R31, -R40 ;  /* 0x800000281f1f7221 */ /* 0x000fc60000000000 */
[----:B------:R-:W-:Y:S01]  /*42e0*/  FMUL R26, R26, 1.4426950216293334961 ;  /* 0x3fb8aa3b1a1a7820 */ /* 0x000fe20000400000 */
[--C-:B------:R-:W-:Y:S01]  /*42f0*/  FADD R49, R19, -R40.reuse ;  /* 0x8000002813317221 */ /* 0x100fe20000000000 */
[----:B------:R-:W-:Y:S01]  /*4300*/  FADD R30, R30, -R40 ;  /* 0x800000281e1e7221 */ /* 0x000fe20000000000 */
[----:B------:R-:W-:Y:S01]  /*4310*/  FMUL R31, R31, 1.4426950216293334961 ;  /* 0x3fb8aa3b1f1f7820 */ /* 0x000fe20000400000 */
[----:B------:R-:W-:Y:S01]  /*4320*/  MUFU.EX2 R64, R26 ;  /* 0x0000001a00407308 */ /* 0x000fe20000000800 */
[----:B----4-:R-:W-:-:S05]  /*4330*/  IMAD.WIDE R8, R8, 0x2, R12 ;  /* 0x0000000208087825 */ /* 0x010fca00078e020c */
[----:B------:R0:W4:Y:S02]  /*4340*/  LDG.E.U16 R121, desc[UR32][R8.64] ;  /* 0x0000002008797981 */ /* 0x000124000c1e1500 */
[----:B0-----:R-:W-:-:S04]  /*4350*/  IMAD.U32 R8, RZ, RZ, UR7 ;  /* 0x00000007ff087e24 */ /* 0x001fc8000f8e00ff */
[----:B--2---:R-:W-:-:S05]  /*4360*/  IMAD.WIDE R8, R8, 0x2, R20 ;  /* 0x0000000208087825 */ /* 0x004fca00078e0214 */
[----:B------:R3:W2:Y:S02]  /*4370*/  LDG.E.U16 R87, desc[UR32][R8.64] ;  /* 0x0000002008577981 */ /* 0x0006a4000c1e1500 */
[----:B---3--:R-:W-:-:S04]  /*4380*/  FMNMX R8, R16, R122, !PT ;  /* 0x0000007a10087209 */ /* 0x008fc80007800000 */
[----:B------:R-:W-:-:S04]  /*4390*/  FMNMX R8, R125, R8, !PT ;  /* 0x000000087d087209 */ /* 0x000fc80007800000 */
[----:B------:R-:W-:Y:S01]  /*43a0*/  FMNMX R8, R123, R8, !PT ;  /* 0x000000087b087209 */ /* 0x000fe20007800000 */
[----:B------:R-:W-:-:S03]  /*43b0*/  FADD R12, R2, -R40 ;  /* 0x80000028020c7221 */ /* 0x000fc60000000000 */
[----:B------:R-:W-:Y:S01]  /*43c0*/  FMNMX R8, R124, R8, !PT ;  /* 0x000000087c087209 */ /* 0x000fe20007800000 */
[----:B------:R-:W-:-:S03]  /*43d0*/  FMUL R12, R12, 1.4426950216293334961 ;  /* 0x3fb8aa3b0c0c7820 */ /* 0x000fc60000400000 */
[----:B------:R-:W-:Y:S01]  /*43e0*/  FMNMX R8, R120, R8, !PT ;  /* 0x0000000878087209 */ /* 0x000fe20007800000 */
[----:B------:R-:W0:Y:S03]  /*43f0*/  MUFU.EX2 R2, R12 ;  /* 0x0000000c00027308 */ /* 0x000e260000000800 */
[----:B------:R-:W-:-:S05]  /*4400*/  FMNMX R9, R24, R8, !PT ;  /* 0x0000000818097209 */ /* 0x000fca0007800000 */
[----:B------:R-:W1:Y:S01]  /*4410*/  MUFU.EX2 R8, R27 ;  /* 0x0000001b00087308 */ /* 0x000e620000000800 */
[----:B0-----:R-:W-:Y:S04]  /*4420*/  STL [R1+0x158], R2 ;  /* 0x0001580201007387 */ /* 0x001fe80000100800 */
[----:B-1----:R0:W-:Y:S04]  /*4430*/  STL [R1+0x15c], R8 ;  /* 0x00015c0801007387 */ /* 0x0021e80000100800 */
[----:B0-----:R-:W3:Y:S04]  /*4440*/  LDL R8, [R1+0x38] ;  /* 0x0000380001087983 */ /* 0x001ee80000100800 */
[----:B------:R-:W4:Y:S01]  /*4450*/  LDL.LU R2, [R1+0x20] ;  /* 0x0000200001027983 */ /* 0x000f220000300800 */
[----:B------:R-:W-:-:S04]  /*4460*/  FMNMX R9, R25, R9, !PT ;  /* 0x0000000919097209 */ /* 0x000fc80007800000 */
[----:B------:R-:W-:-:S04]  /*4470*/  FMNMX R12, R28, R9, !PT ;  /* 0x000000091c0c7209 */ /* 0x000fc80007800000 */
[----:B------:R-:W-:-:S04]  /*4480*/  FMNMX R12, R29, R12, !PT ;  /* 0x0000000c1d0c7209 */ /* 0x000fc80007800000 */
[----:B------:R-:W-:-:S04]  /*4490*/  FMNMX R12, R32, R12, !PT ;  /* 0x0000000c200c7209 */ /* 0x000fc80007800000 */
[----:B------:R-:W-:-:S04]  /*44a0*/  FMNMX R12, R33, R12, !PT ;  /* 0x0000000c210c7209 */ /* 0x000fc80007800000 */
[----:B------:R-:W-:Y:S01]  /*44b0*/  FMNMX R12, R34, R12, !PT ;  /* 0x0000000c220c7209 */ /* 0x000fe20007800000 */
[----:B------:R-:W-:-:S03]  /*44c0*/  FADD R13, R6, -R40 ;  /* 0x80000028060d7221 */ /* 0x000fc60000000000 */
[----:B------:R-:W-:Y:S01]  /*44d0*/  FMNMX R12, R35, R12, !PT ;  /* 0x0000000c230c7209 */ /* 0x000fe20007800000 */
[----:B------:R-:W-:-:S03]  /*44e0*/  FMUL R13, R13, 1.4426950216293334961 ;  /* 0x3fb8aa3b0d0d7820 */ /* 0x000fc60000400000 */
[----:B------:R-:W-:Y:S01]  /*44f0*/  FMNMX R12, R36, R12, !PT ;  /* 0x0000000c240c7209 */ /* 0x000fe20007800000 */
[----:B------:R0:W-:Y:S03]  /*4500*/  MUFU.EX2 R11, R13 ;  /* 0x0000000d000b7308 */ /* 0x0001e60000000800 */
[----:B------:R-:W-:-:S04]  /*4510*/  FMNMX R12, R4, R12, !PT ;  /* 0x0000000c040c7209 */ /* 0x000fc80007800000 */
[----:B------:R-:W-:Y:S01]  /*4520*/  FMNMX R12, R38, R12, !PT ;  /* 0x0000000c260c7209 */ /* 0x000fe20007800000 */
[--C-:B0-----:R-:W-:Y:S02]  /*4530*/  FADD R13, R7, -R40.reuse ;  /* 0x80000028070d7221 */ /* 0x101fe40000000000 */
[----:B------:R0:W-:Y:S01]  /*4540*/  MUFU.EX2 R7, R17 ;  /* 0x0000001100077308 */ /* 0x0001e20000000800 */
[----:B------:R-:W-:Y:S01]  /*4550*/  FMNMX R12, R15, R12, !PT ;  /* 0x0000000c0f0c7209 */ /* 0x000fe20007800000 */
[----:B------:R-:W-:Y:S01]  /*4560*/  FMUL R13, R13, 1.4426950216293334961 ;  /* 0x3fb8aa3b0d0d7820 */ /* 0x000fe20000400000 */
[----:B0-----:R-:W-:-:S05]  /*4570*/  FADD R17, R10, -R40 ;  /* 0x800000280a117221 */ /* 0x001fca0000000000 */
[----:B------:R0:W-:Y:S01]  /*4580*/  MUFU.EX2 R10, R13 ;  /* 0x0000000d000a7308 */ /* 0x0001e20000000800 */
[----:B------:R-:W-:Y:S01]  /*4590*/  FMUL R17, R17, 1.4426950216293334961 ;  /* 0x3fb8aa3b11117820 */ /* 0x000fe20000400000 */
[----:B0-----:R-:W-:-:S06]  /*45a0*/  FMNMX R13, R39, R12, !PT ;  /* 0x0000000c270d7209 */ /* 0x001fcc0007800000 */
[----:B------:R0:W-:Y:S02]  /*45b0*/  MUFU.EX2 R12, R17 ;  /* 0x00000011000c7308 */ /* 0x0001e40000000800 */
[----:B0-----:R-:W-:-:S04]  /*45c0*/  FMNMX R17, R42, R13, !PT ;  /* 0x0000000d2a117209 */ /* 0x001fc80007800000 */
[----:B------:R-:W-:-:S04]  /*45d0*/  FMNMX R17, R46, R17, !PT ;  /* 0x000000112e117209 */ /* 0x000fc80007800000 */
[----:B------:R-:W-:Y:S01]  /*45e0*/  FMNMX R17, R5, R17, !PT ;  /* 0x0000001105117209 */ /* 0x000fe20007800000 */
[----:B------:R-:W-:-:S03]  /*45f0*/  FMUL R27, R73, UR20 ;  /* 0x00000014491b7c20 */ /* 0x000fc60008400000 */
[----:B------:R-:W-:Y:S01]  /*4600*/  FMNMX R17, R22, R17, !PT ;  /* 0x0000001116117209 */ /* 0x000fe20007800000 */
[----:B------:R-:W-:-:S03]  /*4610*/  FADD R19, R3, -R40 ;  /* 0x8000002803137221 */ /* 0x000fc60000000000 */
[----:B------:R-:W-:Y:S01]  /*4620*/  FMNMX R17, R47, R17, !PT ;  /* 0x000000112f117209 */ /* 0x000fe20007800000 */
[----:B------:R-:W-:Y:S01]  /*4630*/  FMUL R26, R76, UR20 ;  /* 0x000000144c1a7c20 */ /* 0x000fe20008400000 */
[----:B------:R-:W-:Y:S02]  /*4640*/  FSEL R27, R27, -INF , !P6 ;  /* 0xff8000001b1b7808 */ /* 0x000fe40007000000 */
[----:B------:R-:W-:Y:S01]  /*4650*/  FMNMX R17, R62, R17, !PT ;  /* 0x000000113e117209 */ /* 0x000fe20007800000 */
[----:B------:R-:W-:Y:S01]  /*4660*/  FMUL R30, R30, 1.4426950216293334961 ;  /* 0x3fb8aa3b1e1e7820 */ /* 0x000fe20000400000 */
[----:B------:R0:W-:Y:S01]  /*4670*/  MUFU.EX2 R6, R31 ;  /* 0x0000001f00067308 */ /* 0x0001e20000000800 */
[----:B------:R-:W-:Y:S01]  /*4680*/  FMUL R19, R19, 1.4426950216293334961 ;  /* 0x3fb8aa3b13137820 */ /* 0x000fe20000400000 */
[----:B------:R-:W-:Y:S02]  /*4690*/  FSEL R26, R26, -INF , !P1 ;  /* 0xff8000001a1a7808 */ /* 0x000fe40004800000 */
[----:B------:R-:W-:Y:S01]  /*46a0*/  FMNMX R17, R27, R17, !PT ;  /* 0x000000111b117209 */ /* 0x000fe20007800000 */
[----:B0-----:R-:W-:-:S03]  /*46b0*/  FMUL R31, R77, UR20 ;  /* 0x000000144d1f7c20 */ /* 0x001fc60008400000 */
[----:B------:R0:W-:Y:S01]  /*46c0*/  MUFU.EX2 R9, R30 ;  /* 0x0000001e00097308 */ /* 0x0001e20000000800 */
[----:B------:R-:W-:Y:S01]  /*46d0*/  FMUL R82, R81, UR20 ;  /* 0x0000001451527c20 */ /* 0x000fe20008400000 */
[----:B------:R-:W-:-:S06]  /*46e0*/  FSEL R31, R31, -INF , !P2 ;  /* 0xff8000001f1f7808 */ /* 0x000fcc0005000000 */
[----:B------:R1:W-:Y:S01]  /*46f0*/  MUFU.EX2 R3, R19 ;  /* 0x0000001300037308 */ /* 0x0003e20000000800 */
[----:B0-----:R-:W-:Y:S01]  /*4700*/  FMUL R30, R80, UR20 ;  /* 0x00000014501e7c20 */ /* 0x001fe20008400000 */
[----:B------:R-:W-:Y:S01]  /*4710*/  FADD R14, R14, -R40 ;  /* 0x800000280e0e7221 */ /* 0x000fe20000000000 */
[----:B-1----:R-:W-:-:S03]  /*4720*/  FMNMX R19, R26, R17, !PT ;  /* 0x000000111a137209 */ /* 0x002fc60007800000 */
[----:B------:R-:W-:Y:S02]  /*4730*/  FSEL R30, R30, -INF , !P0 ;  /* 0xff8000001e1e7808 */ /* 0x000fe40004000000 */
[----:B------:R-:W-:Y:S01]  /*4740*/  FMNMX R19, R31, R19, !PT ;  /* 0x000000131f137209 */ /* 0x000fe20007800000 */
[----:B------:R-:W-:Y:S01]  /*4750*/  FMUL R84, R84, UR20 ;  /* 0x0000001454547c20 */ /* 0x000fe20008400000 */
[--C-:B------:R-:W-:Y:S01]  /*4760*/  FADD R44, R44, -R40.reuse ;  /* 0x800000282c2c7221 */ /* 0x100fe20000000000 */
[----:B------:R-:W-:Y:S01]  /*4770*/  FSEL R82, R82, -INF , !P4 ;  /* 0xff80000052527808 */ /* 0x000fe20006000000 */
[----:B------:R-:W-:Y:S01]  /*4780*/  FMUL R13, R14, 1.4426950216293334961 ;  /* 0x3fb8aa3b0e0d7820 */ /* 0x000fe20000400000 */
[----:B------:R-:W-:Y:S01]  /*4790*/  FMNMX R20, R30, R19, !PT ;  /* 0x000000131e147209 */ /* 0x000fe20007800000 */
[--C-:B------:R-:W-:Y:S01]  /*47a0*/  FADD R14, R37, -R40.reuse ;  /* 0x80000028250e7221 */ /* 0x100fe20000000000 */
[----:B------:R-:W-:Y:S01]  /*47b0*/  FMUL R37, R85, UR20 ;  /* 0x0000001455257c20 */ /* 0x000fe20008400000 */
[----:B------:R-:W-:Y:S01]  /*47c0*/  FMUL R21, R44, 1.4426950216293334961 ;  /* 0x3fb8aa3b2c157820 */ /* 0x000fe20000400000 */
[----:B------:R-:W-:Y:S01]  /*47d0*/  FADD R45, R45, -R40 ;  /* 0x800000282d2d7221 */ /* 0x000fe20000000000 */
[----:B------:R-:W-:-:S02]  /*47e0*/  FSEL R44, R84, -INF , !P3 ;  /* 0xff800000542c7808 */ /* 0x000fc40005800000 */
[----:B------:R-:W-:Y:S01]  /*47f0*/  FMNMX R20, R82, R20, !PT ;  /* 0x0000001452147209 */ /* 0x000fe20007800000 */
[----:B------:R-:W-:Y:S01]  /*4800*/  FMUL R45, R45, 1.4426950216293334961 ;  /* 0x3fb8aa3b2d2d7820 */ /* 0x000fe20000400000 */
[----:B------:R-:W-:Y:S01]  /*4810*/  FSEL R37, R37, -INF , !P5 ;  /* 0xff80000025257808 */ /* 0x000fe20006800000 */
[----:B------:R0:W-:Y:S01]  /*4820*/  MUFU.EX2 R19, R21 ;  /* 0x0000001500137308 */ /* 0x0001e20000000800 */
[----:B------:R-:W-:Y:S01]  /*4830*/  FMNMX R20, R44, R20, !PT ;  /* 0x000000142c147209 */ /* 0x000fe20007800000 */
[----:B0-----:R-:W-:-:S06]  /*4840*/  FADD R21, R0, -R40 ;  /* 0x8000002800157221 */ /* 0x001fcc0000000000 */
[----:B------:R0:W-:Y:S02]  /*4850*/  MUFU.EX2 R0, R45 ;  /* 0x0000002d00007308 */ /* 0x0001e40000000800 */
[----:B0-----:R-:W-:-:S05]  /*4860*/  FMNMX R45, R37, R20, !PT ;  /* 0x00000014252d7209 */ /* 0x001fca0007800000 */
[----:B------:R-:W0:Y:S01]  /*4870*/  SHFL.BFLY PT, R63, R45, 0x2, 0x1f ;  /* 0x0c401f002d3f7f89 */ /* 0x000e2200000e0000 */
[----:B------:R-:W-:Y:S01]  /*4880*/  FMUL R21, R21, 1.4426950216293334961 ;  /* 0x3fb8aa3b15157820 */ /* 0x000fe20000400000 */
[--C-:B------:R-:W-:Y:S01]  /*4890*/  FADD R52, R52, -R40.reuse ;  /* 0x8000002834347221 */ /* 0x100fe20000000000 */
[----:B------:R-:W-:Y:S02]  /*48a0*/  FADD R20, R18, -R40 ;  /* 0x8000002812147221 */ /* 0x000fe40000000000 */
[----:B------:R1:W-:Y:S02]  /*48b0*/  MUFU.EX2 R18, R21 ;  /* 0x0000001500127308 */ /* 0x0003e40000000800 */
[----:B-1----:R-:W-:Y:S01]  /*48c0*/  FMUL R21, R52, 1.4426950216293334961 ;  /* 0x3fb8aa3b34157820 */ /* 0x002fe20000400000 */
[----:B0-----:R-:W-:-:S05]  /*48d0*/  FMNMX R45, R45, R63, !PT ;  /* 0x0000003f2d2d7209 */ /* 0x001fca0007800000 */
[----:B------:R-:W0:Y:S01]  /*48e0*/  SHFL.BFLY PT, R52, R45, 0x1, 0x1f ;  /* 0x0c201f002d347f89 */ /* 0x000e2200000e0000 */
[--C-:B------:R-:W-:Y:S01]  /*48f0*/  FADD R53, R53, -R40.reuse ;  /* 0x8000002835357221 */ /* 0x100fe20000000000 */
[--C-:B------:R-:W-:Y:S01]  /*4900*/  FADD R55, R55, -R40.reuse ;  /* 0x8000002837377221 */ /* 0x100fe20000000000 */
[--C-:B------:R-:W-:Y:S02]  /*4910*/  FADD R50, R23, -R40.reuse ;  /* 0x8000002817327221 */ /* 0x100fe40000000000 */
[----:B------:R-:W-:Y:S01]  /*4920*/  FMUL R23, R53, 1.4426950216293334961 ;  /* 0x3fb8aa3b35177820 */ /* 0x000fe20000400000 */
[----:B------:R-:W-:Y:S01]  /*4930*/  FMUL R55, R55, 1.4426950216293334961 ;  /* 0x3fb8aa3b37377820 */ /* 0x000fe20000400000 */
[--C-:B------:R-:W-:Y:S01]  /*4940*/  FADD R53, R61, -R40.reuse ;  /* 0x800000283d357221 */ /* 0x100fe20000000000 */
[----:B0-----:R-:W-:Y:S01]  /*4950*/  FMNMX R52, R45, R52, !PT ;  /* 0x000000342d347209 */ /* 0x001fe20007800000 */
[----:B------:R-:W-:-:S04]  /*4960*/  FADD R45, R60, -R40 ;  /* 0x800000283c2d7221 */ /* 0x000fc80000000000 */
[----:B------:R-:W-:-:S04]  /*4970*/  FMUL R45, R45, 1.4426950216293334961 ;  /* 0x3fb8aa3b2d2d7820 */ /* 0x000fc80000400000 */
[----:B------:R0:W-:Y:S01]  /*4980*/  MUFU.EX2 R68, R45 ;  /* 0x0000002d00447308 */ /* 0x0001e20000000800 */
[----:B------:R-:W-:-:S07]  /*4990*/  FMUL R53, R53, 1.4426950216293334961 ;  /* 0x3fb8aa3b35357820 */ /* 0x000fce0000400000 */
[----:B------:R-:W-:Y:S08]  /*49a0*/  MUFU.EX2 R63, R55 ;  /* 0x00000037003f7308 */ /* 0x000ff00000000800 */
[----:B------:R1:W-:Y:S01]  /*49b0*/  MUFU.EX2 R69, R53 ;  /* 0x0000003500457308 */ /* 0x0003e20000000800 */
[----:B---3--:R-:W-:Y:S01]  /*49c0*/  FMNMX R60, R52, R8, !PT ;  /* 0x00000008343c7209 */ /* 0x008fe20007800000 */
[----:B----4-:R-:W-:-:S04]  /*49d0*/  FADD R52, -R40, R2 ;  /* 0x0000000228347221 */ /* 0x010fc80000000100 */
[--C-:B0-----:R-:W-:Y:S01]  /*49e0*/  FADD R45, R16, -R60.reuse ;  /* 0x8000003c102d7221 */ /* 0x101fe20000000000 */
[--C-:B------:R-:W-:Y:S01]  /*49f0*/  FADD R24, R24, -R60.reuse ;  /* 0x8000003c18187221 */ /* 0x100fe20000000000 */
[----:B------:R-:W-:Y:S02]  /*4a00*/  FMUL R52, R52, 1.4426950216293334961 ;  /* 0x3fb8aa3b34347820 */ /* 0x000fe40000400000 */
[----:B------:R-:W-:Y:S01]  /*4a10*/  FMUL R45, R45, 1.4426950216293334961 ;  /* 0x3fb8aa3b2d2d7820 */ /* 0x000fe20000400000 */
[----:B------:R-:W-:Y:S01]  /*4a20*/  FMUL R24, R24, 1.4426950216293334961 ;  /* 0x3fb8aa3b18187820 */ /* 0x000fe20000400000 */
[----:B------:R0:W-:Y:S01]  /*4a30*/  MUFU.EX2 R16, R52 ;  /* 0x0000003400107308 */ /* 0x0001e20000000800 */
[----:B-1----:R-:W-:-:S07]  /*4a40*/  FADD R53, R123, -R60 ;  /* 0x8000003c7b357221 */ /* 0x002fce0000000000 */
[----:B------:R1:W-:Y:S01]  /*4a50*/  MUFU.EX2 R55, R45 ;  /* 0x0000002d00377308 */ /* 0x0003e20000000800 */
[--C-:B0-----:R-:W-:Y:S02]  /*4a60*/  FADD R52, R122, -R60.reuse ;  /* 0x8000003c7a347221 */ /* 0x101fe40000000000 */
[----:B------:R-:W3:Y:S05]  /*4a70*/  LDL.LU R122, [R1+0x2c] ;  /* 0x00002c00017a7983 */ /* 0x000eea0000300800 */
[----:B------:R0:W-:Y:S01]  /*4a80*/  MUFU.EX2 R70, R24 ;  /* 0x0000001800467308 */ /* 0x0001e20000000800 */
[--C-:B-1----:R-:W-:Y:S02]  /*4a90*/  FADD R45, R125, -R60.reuse ;  /* 0x8000003c7d2d7221 */ /* 0x102fe40000000000 */
[----:B------:R-:W4:Y:S01]  /*4aa0*/  LDL.LU R125, [R1+0x28] ;  /* 0x00002800017d7983 */ /* 0x000f220000300800 */
[----:B0-----:R-:W-:-:S03]  /*4ab0*/  FADD R24, R4, -R60 ;  /* 0x8000003c04187221 */ /* 0x001fc60000000000 */
[----:B------:R-:W3:Y:S04]  /*4ac0*/  LDL.LU R4, [R1+0x164] ;  /* 0x0001640001047983 */ /* 0x000ee80000300800 */
[----:B------:R-:W2:Y:S01]  /*4ad0*/  LDL.LU R123, [R1+0x1c] ;  /* 0x00001c00017b7983 */ /* 0x000ea20000300800 */
[----:B------:R-:W-:Y:S01]  /*4ae0*/  BAR.SYNC.DEFER_BLOCKING 0x0 ;  /* 0x0000000000007b1d */ /* 0x000fe20000010000 */
[----:B------:R-:W-:Y:S01]  /*4af0*/  FMUL R52, R52, 1.4426950216293334961 ;  /* 0x3fb8aa3b34347820 */ /* 0x000fe20000400000 */
[----:B------:R-:W-:Y:S01]  /*4b00*/  FMUL R45, R45, 1.4426950216293334961 ;  /* 0x3fb8aa3b2d2d7820 */ /* 0x000fe20000400000 */
[----:B------:R-:W-:Y:S01]  /*4b10*/  FADD R124, R124, -R60 ;  /* 0x8000003c7c7c7221 */ /* 0x000fe20000000000 */
[----:B------:R-:W-:Y:S02]  /*4b20*/  FADD R65, R56, -R40 ;  /* 0x8000002838417221 */ /* 0x000fe40000000000 */
[----:B------:R-:W-:Y:S08]  /*4b30*/  MUFU.EX2 R56, R52 ;  /* 0x0000003400387308 */ /* 0x000ff00000000800 */
[----:B------:R0:W-:Y:S02]  /*4b40*/  MUFU.EX2 R52, R45 ;  /* 0x0000002d00347308 */ /* 0x0001e40000000800 */
[----:B0-----:R-:W-:-:S02]  /*4b50*/  FMUL R45, R124, 1.4426950216293334961 ;  /* 0x3fb8aa3b7c2d7820 */ /* 0x001fc40000400000 */
[----:B------:R-:W2:Y:S04]  /*4b60*/  LDL.LU R124, [R1+0x8] ;  /* 0x00000800017c7983 */ /* 0x000ea80000300800 */
[----:B------:R-:W2:Y:S04]  /*4b70*/  LDL.LU R8, [R1+0x34] ;  /* 0x0000340001087983 */ /* 0x000ea80000300800 */
[----:B------:R-:W2:Y:S04]  /*4b80*/  LDL.LU R2, [R1+0x30] ;  /* 0x0000300001027983 */ /* 0x000ea80000300800 */
[----:B---3--:R0:W-:Y:S04]  /*4b90*/  STS.U16 [R4+UR29+0x8000], R122 ;  /* 0x0080007a04007988 */ /* 0x0081e8000800041d */
[----:B----4-:R1:W-:Y:S04]  /*4ba0*/  STS.U16 [R4+UR29+0x8400], R125 ;  /* 0x0084007d04007988 */ /* 0x0103e8000800041d */
[----:B--2---:R2:W-:Y:S04]  /*4bb0*/  STS.U16 [R4+UR29+0x8800], R123 ;  /* 0x0088007b04007988 */ /* 0x0045e8000800041d */
[----:B0-----:R-:W3:Y:S04]  /*4bc0*/  LDL.LU R122, [R1+0x24] ;  /* 0x00002400017a7983 */ /* 0x001ee80000300800 */
[----:B-1----:R-:W4:Y:S04]  /*4bd0*/  LDL.LU R125, [R1+0x18] ;  /* 0x00001800017d7983 */ /* 0x002f280000300800 */
[----:B--2---:R-:W2:Y:S04]  /*4be0*/  LDL.LU R123, [R1+0x160] ;  /* 0x00016000017b7983 */ /* 0x004ea80000300800 */
[----:B------:R-:W-:Y:S04]  /*4bf0*/  STS.U16 [R4+UR29+0x8c00], R83 ;  /* 0x008c005304007988 */ /* 0x000fe8000800041d */
[----:B------:R-:W-:Y:S04]  /*4c00*/  STS.U16 [R4+UR29+0x9800], R86 ;  /* 0x0098005604007988 */ /* 0x000fe8000800041d */
[----:B------:R-:W-:Y:S04]  /*4c10*/  STS.U16 [R4+UR29+0x9c00], R121 ;  /* 0x009c007904007988 */ /* 0x000fe8000800041d */
[----:B------:R0:W-:Y:S04]  /*4c20*/  STS.U16 [R4+UR29+0x9000], R124 ;  /* 0x0090007c04007988 */ /* 0x0001e8000800041d */
[----:B0-----:R-:W4:Y:S04]  /*4c30*/  LDL.LU R124, [R1+0x38] ;  /* 0x00003800017c7983 */ /* 0x001f280000300800 */
[----:B------:R-:W4:Y:S01]  /*4c40*/  LDL.LU R121, [R1+0x14] ;  /* 0x0000140001797983 */ /* 0x000f220000300800 */
[--C-:B------:R-:W-:Y:S01]  /*4c50*/  FADD R43, R43, -R40.reuse ;  /* 0x800000282b2b7221 */ /* 0x100fe20000000000 */
[----:B------:R-:W-:Y:S01]  /*4c60*/  FADD R54, R54, -R40 ;  /* 0x8000002836367221 */ /* 0x000fe20000000000 */
[----:B------:R-:W-:-:S02]  /*4c70*/  FADD R120, R120, -R60 ;  /* 0x8000003c78787221 */ /* 0x000fc40000000000 */
[----:B------:R-:W-:Y:S01]  /*4c80*/  FMUL R43, R43, 1.4426950216293334961 ;  /* 0x3fb8aa3b2b2b7820 */ /* 0x000fe20000400000 */
[----:B--2---:R0:W-:Y:S02]  /*4c90*/  STS.U16 [R4+UR29+0x9400], R123 ;  /* 0x0094007b04007988 */ /* 0x0041e4000800041d */
[----:B0-----:R-:W-:-:S05]  /*4ca0*/  LOP3.LUT R123, R4, 0x40, RZ, 0x3c, !PT ;  /* 0x00000040047b7812 */ /* 0x001fca00078e3cff */
[----:B------:R0:W-:Y:S04]  /*4cb0*/  STS.U16 [R123+UR29+0x8200], R8 ;  /* 0x008200087b007988 */ /* 0x0001e8000800041d */
[----:B------:R1:W-:Y:S04]  /*4cc0*/  STS.U16 [R123+UR29+0x8600], R2 ;  /* 0x008600027b007988 */ /* 0x0003e8000800041d */
[----:B---3--:R2:W-:Y:S04]  /*4cd0*/  STS.U16 [R123+UR29+0x8a00], R122 ;  /* 0x008a007a7b007988 */ /* 0x0085e8000800041d */
[----:B0-----:R-:W3:Y:S04]  /*4ce0*/  LDL.LU R8, [R1+0x15c] ;  /* 0x00015c0001087983 */ /* 0x001ee80000300800 */
[----:B-1----:R-:W3:Y:S04]  /*4cf0*/  LDL.LU R2, [R1+0x158] ;  /* 0x0001580001027983 */ /* 0x002ee80000300800 */
[----:B--2---:R-:W2:Y:S04]  /*4d00*/  LDL.LU R122, [R1+0x154] ;  /* 0x00015400017a7983 */ /* 0x004ea80000300800 */
[----:B----4-:R0:W-:Y:S04]  /*4d10*/  STS.U16 [R123+UR29+0x8e00], R125 ;  /* 0x008e007d7b007988 */ /* 0x0101e8000800041d */
[----:B0-----:R-:W4:Y:S01]  /*4d20*/  LDL.LU R125, [R1+0x150] ;  /* 0x00015000017d7983 */ /* 0x001f220000300800 */
[----:B------:R-:W-:Y:S01]  /*4d30*/  FMUL R24, R24, 1.4426950216293334961 ;  /* 0x3fb8aa3b18187820 */ /* 0x000fe20000400000 */
[----:B------:R0:W-:Y:S02]  /*4d40*/  MUFU.EX2 R17, R43 ;  /* 0x0000002b00117308 */ /* 0x0001e40000000800 */
[----:B0-----:R-:W-:Y:S01]  /*4d50*/  FMUL R43, R54, 1.4426950216293334961 ;  /* 0x3fb8aa3b362b7820 */ /* 0x001fe20000400000 */
[----:B------:R-:W-:-:S05]  /*4d60*/  FMUL R54, R120, 1.4426950216293334961 ;  /* 0x3fb8aa3b78367820 */ /* 0x000fca0000400000 */
[----:B------:R0:W-:Y:S02]  /*4d70*/  MUFU.EX2 R120, R24 ;  /* 0x0000001800787308 */ /* 0x0001e40000000800 */
[----:B0-----:R-:W-:-:S04]  /*4d80*/  FADD R24, R15, -R60 ;  /* 0x8000003c0f187221 */ /* 0x001fc80000000000 */
[----:B------:R-:W-:-:S04]  /*4d90*/  FMUL R24, R24, 1.4426950216293334961 ;  /* 0x3fb8aa3b18187820 */ /* 0x000fc80000400000 */
[----:B------:R0:W-:Y:S01]  /*4da0*/  MUFU.EX2 R79, R24 ;  /* 0x00000018004f7308 */ /* 0x0001e20000000800 */
[--C-:B------:R-:W-:Y:S01]  /*4db0*/  FADD R25, R25, -R60.reuse ;  /* 0x8000003c19197221 */ /* 0x100fe20000000000 */
[----:B0-----:R-:W-:-:S04]  /*4dc0*/  FADD R24, R42, -R60 ;  /* 0x8000003c2a187221 */ /* 0x001fc80000000000 */
[----:B------:R-:W-:Y:S01]  /*4dd0*/  FMUL R24, R24, 1.4426950216293334961 ;  /* 0x3fb8aa3b18187820 */ /* 0x000fe20000400000 */
[----:B------:R-:W-:-:S03]  /*4de0*/  FMUL R25, R25, 1.4426950216293334961 ;  /* 0x3fb8aa3b19197820 */ /* 0x000fc60000400000 */
[----:B------:R0:W-:Y:S02]  /*4df0*/  MUFU.EX2 R80, R24 ;  /* 0x0000001800507308 */ /* 0x0001e40000000800 */
[----:B0-----:R-:W-:-:S06]  /*4e00*/  FADD R24, R5, -R60 ;  /* 0x8000003c05187221 */ /* 0x001fcc0000000000 */
[----:B------:R0:W-:Y:S01]  /*4e10*/  MUFU.EX2 R71, R25 ;  /* 0x0000001900477308 */ /* 0x0001e20000000800 */
[----:B------:R-:W-:Y:S01]  /*4e20*/  FMUL R24, R24, 1.4426950216293334961 ;  /* 0x3fb8aa3b18187820 */ /* 0x000fe20000400000 */
[----:B------:R-:W-:Y:S01]  /*4e30*/  FMUL R53, R53, 1.4426950216293334961 ;  /* 0x3fb8aa3b35357820 */ /* 0x000fe20000400000 */
[----:B0-----:R-:W-:-:S05]  /*4e40*/  FADD R25, R22, -R60 ;  /* 0x8000003c16197221 */ /* 0x001fca0000000000 */
[----:B------:R0:W-:Y:S02]  /*4e50*/  MUFU.EX2 R22, R24 ;  /* 0x0000001800167308 */ /* 0x0001e40000000800 */
[----:B0-----:R-:W-:-:S04]  /*4e60*/  FADD R24, R62, -R60 ;  /* 0x8000003c3e187221 */ /* 0x001fc80000000000 */
[----:B------:R-:W-:Y:S02]  /*4e70*/  FMUL R24, R24, 1.4426950216293334961 ;  /* 0x3fb8aa3b18187820 */ /* 0x000fe40000400000 */
[----:B------:R-:W-:Y:S01]  /*4e80*/  MUFU.EX2 R53, R53 ;  /* 0x0000003500357308 */ /* 0x000fe20000000800 */
[----:B------:R-:W-:Y:S01]  /*4e90*/  STS.U16 [R123+UR29+0x9200], R121 ;  /* 0x009200797b007988 */ /* 0x000fe2000800041d */
[----:B------:R-:W-:-:S06]  /*4ea0*/  FMUL R48, R48, 1.4426950216293334961 ;  /* 0x3fb8aa3b30307820 */ /* 0x000fcc0000400000 */
[----:B------:R0:W-:Y:S01]  /*4eb0*/  MUFU.EX2 R83, R24 ;  /* 0x0000001800537308 */ /* 0x0001e20000000800 */
[--C-:B------:R-:W-:Y:S01]  /*4ec0*/  FADD R29, R29, -R60.reuse ;  /* 0x8000003c1d1d7221 */ /* 0x100fe20000000000 */
[----:B0-----:R-:W-:-:S06]  /*4ed0*/  FADD R24, R82, -R60 ;  /* 0x8000003c52187221 */ /* 0x001fcc0000000000 */
[----:B------:R-:W-:Y:S01]  /*4ee0*/  MUFU.EX2 R45, R45 ;  /* 0x0000002d002d7308 */ /* 0x000fe20000000800 */
[----:B------:R-:W-:Y:S01]  /*4ef0*/  FMUL R24, R24, 1.4426950216293334961 ;  /* 0x3fb8aa3b18187820 */ /* 0x000fe20000400000 */
[----:B------:R-:W-:-:S06]  /*4f00*/  FMUL R29, R29, 1.4426950216293334961 ;  /* 0x3fb8aa3b1d1d7820 */ /* 0x000fcc0000400000 */
[----:B------:R-:W0:Y:S01]  /*4f10*/  MUFU.EX2 R48, R48 ;  /* 0x0000003000307308 */ /* 0x000e220000000800 */
[----:B------:R-:W-:Y:S01]  /*4f20*/  FMUL R49, R49, 1.4426950216293334961 ;  /* 0x3fb8aa3b31317820 */ /* 0x000fe20000400000 */
[----:B------:R-:W-:-:S06]  /*4f30*/  FADD R28, R28, -R60 ;  /* 0x8000003c1c1c7221 */ /* 0x000fcc0000000000 */
[----:B------:R-:W-:Y:S01]  /*4f40*/  MUFU.EX2 R73, R29 ;  /* 0x0000001d00497308 */ /* 0x000fe20000000800 */
[----:B------:R-:W-:Y:S01]  /*4f50*/  FMUL R28, R28, 1.4426950216293334961 ;  /* 0x3fb8aa3b1c1c7820 */ /* 0x000fe20000400000 */
[----:B------:R-:W-:Y:S01]  /*4f60*/  FMUL R25, R25, 1.4426950216293334961 ;  /* 0x3fb8aa3b19197820 */ /* 0x000fe20000400000 */
[----:B------:R-:W-:Y:S01]  /*4f70*/  FMUL R50, R50, 1.4426950216293334961 ;  /* 0x3fb8aa3b32327820 */ /* 0x000fe20000400000 */
[----:B------:R-:W-:-:S04]  /*4f80*/  FADD R44, R44, -R60 ;  /* 0x8000003c2c2c7221 */ /* 0x000fc80000000000 */
[----:B------:R-:W1:Y:S01]  /*4f90*/  MUFU.EX2 R49, R49 ;  /* 0x0000003100317308 */ /* 0x000e620000000800 */
[--C-:B------:R-:W-:Y:S01]  /*4fa0*/  FADD R57, R57, -R40.reuse ;  /* 0x8000002839397221 */ /* 0x100fe20000000000 */
[--C-:B------:R-:W-:Y:S01]  /*4fb0*/  FADD R58, R58, -R40.reuse ;  /* 0x800000283a3a7221 */ /* 0x100fe20000000000 */
[----:B------:R-:W-:Y:S01]  /*4fc0*/  FADD R59, R59, -R40 ;  /* 0x800000283b3b7221 */ /* 0x000fe20000000000 */
[--C-:B------:R-:W-:Y:S01]  /*4fd0*/  FADD R32, R32, -R60.reuse ;  /* 0x8000003c20207221 */ /* 0x100fe20000000000 */
[--C-:B------:R-:W-:Y:S01]  /*4fe0*/  FADD R33, R33, -R60.reuse ;  /* 0x8000003c21217221 */ /* 0x100fe20000000000 */
[--C-:B------:R-:W-:Y:S01]  /*4ff0*/  FADD R34, R34, -R60.reuse ;  /* 0x8000003c22227221 */ /* 0x100fe20000000000 */
[--C-:B------:R-:W-:Y:S01]  /*5000*/  FADD R35, R35, -R60.reuse ;  /* 0x8000003c23237221 */ /* 0x100fe20000000000 */
[----:B------:R0:W-:Y:S01]  /*5010*/  MUFU.EX2 R72, R28 ;  /* 0x0000001c00487308 */ /* 0x0001e20000000800 */
[--C-:B------:R-:W-:Y:S01]  /*5020*/  FADD R36, R36, -R60.reuse ;  /* 0x8000003c24247221 */ /* 0x100fe20000000000 */
[--C-:B------:R-:W-:Y:S01]  /*5030*/  FADD R38, R38, -R60.reuse ;  /* 0x8000003c26267221 */ /* 0x100fe20000000000 */
[--C-:B------:R-:W-:Y:S01]  /*5040*/  FADD R39, R39, -R60.reuse ;  /* 0x8000003c27277221 */ /* 0x100fe20000000000 */
[--C-:B------:R-:W-:Y:S01]  /*5050*/  FADD R46, R46, -R60.reuse ;  /* 0x8000003c2e2e7221 */ /* 0x100fe20000000000 */
[--C-:B------:R-:W-:Y:S01]  /*5060*/  FADD R47, R47, -R60.reuse ;  /* 0x8000003c2f2f7221 */ /* 0x100fe20000000000 */
[--C-:B------:R-:W-:Y:S01]  /*5070*/  FADD R27, R27, -R60.reuse ;  /* 0x8000003c1b1b7221 */ /* 0x100fe20000000000 */
[--C-:B------:R-:W-:Y:S01]  /*5080*/  FADD R26, R26, -R60.reuse ;  /* 0x8000003c1a1a7221 */ /* 0x100fe20000000000 */
[----:B------:R1:W-:Y:S01]  /*5090*/  MUFU.EX2 R81, R25 ;  /* 0x0000001900517308 */ /* 0x0003e20000000800 */
[--C-:B------:R-:W-:Y:S01]  /*50a0*/  FADD R31, R31, -R60.reuse ;  /* 0x8000003c1f1f7221 */ /* 0x100fe20000000000 */
[--C-:B------:R-:W-:Y:S01]  /*50b0*/  FADD R30, R30, -R60.reuse ;  /* 0x8000003c1e1e7221 */ /* 0x100fe20000000000 */
[----:B------:R-:W-:Y:S01]  /*50c0*/  FADD R37, R37, -R60 ;  /* 0x8000003c25257221 */ /* 0x000fe20000000000 */
[----:B0-----:R-:W-:Y:S01]  /*50d0*/  FADD R28, R41, R48 ;  /* 0x00000030291c7221 */ /* 0x001fe20000000000 */
[----:B------:R-:W-:Y:S01]  /*50e0*/  FMUL R14, R14, 1.4426950216293334961 ;  /* 0x3fb8aa3b0e0e7820 */ /* 0x000fe20000400000 */
[----:B------:R-:W-:Y:S01]  /*50f0*/  FMUL R20, R20, 1.4426950216293334961 ;  /* 0x3fb8aa3b14147820 */ /* 0x000fe20000400000 */
[----:B------:R-:W-:Y:S01]  /*5100*/  FMUL R65, R65, 1.4426950216293334961 ;  /* 0x3fb8aa3b41417820 */ /* 0x000fe20000400000 */
[----:B-1----:R-:W-:Y:S01]  /*5110*/  F2FP.BF16.F32.PACK_AB R25, R48, R41 ;  /* 0x000000293019723e */ /* 0x002fe200000010ff */
[----:B------:R-:W-:Y:S01]  /*5120*/  FMUL R41, R44, 1.4426950216293334961 ;  /* 0x3fb8aa3b2c297820 */ /* 0x000fe20000400000 */
[----:B------:R-:W0:Y:S01]  /*5130*/  MUFU.EX2 R50, R50 ;  /* 0x0000003200327308 */ /* 0x000e220000000800 */
[----:B------:R-:W-:Y:S01]  /*5140*/  FMUL R57, R57, 1.4426950216293334961 ;  /* 0x3fb8aa3b39397820 */ /* 0x000fe20000400000 */
        /* <DEDUP_REMOVED lines=16> */
[----:B------:R-:W-:Y:S01]  /*5250*/  MUFU.EX2 R54, R54 ;  /* 0x0000003600367308 */ /* 0x000fe20000000800 */
[----:B------:R-:W-:-:S07]  /*5260*/  FADD R28, R51, R28 ;  /* 0x0000001c331c7221 */ /* 0x000fce0000000000 */
[----:B------:R-:W-:Y:S01]  /*5270*/  MUFU.EX2 R13, R13 ;  /* 0x0000000d000d7308 */ /* 0x000fe20000000800 */
[----:B------:R-:W-:-:S07]  /*5280*/  FADD R28, R49, R28 ;  /* 0x0000001c311c7221 */ /* 0x000fce0000000000 */
[----:B------:R-:W-:Y:S08]  /*5290*/  MUFU.EX2 R14, R14 ;  /* 0x0000000e000e7308 */ /* 0x000ff00000000800 */
        /* <DEDUP_REMOVED lines=9> */
[----:B------:R-:W-:Y:S01]  /*5330*/  MUFU.EX2 R75, R33 ;  /* 0x00000021004b7308 */ /* 0x000fe20000000800 */
[----:B----4-:R-:W-:Y:S04]  /*5340*/  STS.U16 [R123+UR29+0x9600], R125 ;  /* 0x0096007d7b007988 */ /* 0x010fe8000800041d */
[----:B--2---:R-:W-:Y:S04]  /*5350*/  STS.U16 [R123+UR29+0x9a00], R122 ;  /* 0x009a007a7b007988 */ /* 0x004fe8000800041d */
[----:B------:R1:W-:Y:S01]  /*5360*/  STS.U16 [R123+UR29+0x9e00], R87 ;  /* 0x009e00577b007988 */ /* 0x0003e2000800041d */
[----:B------:R2:W-:Y:S06]  /*5370*/  MEMBAR.ALL.CTA ;  /* 0x0000000000007992 */ /* 0x0005ec0000008000 */
[----:B--2---:R-:W2:Y:S01]  /*5380*/  FENCE.VIEW.ASYNC.S ;  /* 0x00000000000073c6 */ /* 0x004ea20000000000 */
[----:B-1----:R1:W-:Y:S02]  /*5390*/  MUFU.EX2 R87, R24 ;  /* 0x0000001800577308 */ /* 0x0023e40000000800 */
[----:B-1----:R-:W-:-:S04]  /*53a0*/  FADD R24, R55, R56 ;  /* 0x0000003837187221 */ /* 0x002fc80000000000 */
[----:B------:R-:W-:-:S04]  /*53b0*/  FADD R24, R52, R24 ;  /* 0x0000001834187221 */ /* 0x000fc80000000000 */
[----:B------:R-:W-:-:S04]  /*53c0*/  FADD R29, R53, R24 ;  /* 0x00000018351d7221 */ /* 0x000fc80000000000 */
[----:B------:R-:W-:Y:S01]  /*53d0*/  FADD R122, R45, R29 ;  /* 0x0000001d2d7a7221 */ /* 0x000fe20000000000 */
[----:B------:R-:W-:-:S04]  /*53e0*/  FADD R29, -R60, R124 ;  /* 0x0000007c3c1d7221 */ /* 0x000fc80000000100 */
[----:B------:R-:W-:Y:S01]  /*53f0*/  FMUL R123, R29, 1.4426950216293334961 ;  /* 0x3fb8aa3b1d7b7820 */ /* 0x000fe20000400000 */
[----:B------:R-:W-:Y:S08]  /*5400*/  MUFU.EX2 R76, R34 ;  /* 0x00000022004c7308 */ /* 0x000ff00000000800 */
[----:B------:R-:W1:Y:S08]  /*5410*/  MUFU.EX2 R123, R123 ;  /* 0x0000007b007b7308 */ /* 0x000e700000000800 */
[----:B------:R-:W4:Y:S08]  /*5420*/  MUFU.EX2 R77, R35 ;  /* 0x00000023004d7308 */ /* 0x000f300000000800 */
[----:B------:R-:W2:Y:S08]  /*5430*/  MUFU.EX2 R78, R36 ;  /* 0x00000024004e7308 */ /* 0x000eb00000000800 */
[----:B------:R-:W2:Y:S08]  /*5440*/  MUFU.EX2 R15, R38 ;  /* 0x00000026000f7308 */ /* 0x000eb00000000800 */
[----:B------:R-:W2:Y:S08]  /*5450*/  MUFU.EX2 R42, R39 ;  /* 0x00000027002a7308 */ /* 0x000eb00000000800 */
[----:B------:R-:W2:Y:S08]  /*5460*/  MUFU.EX2 R5, R46 ;  /* 0x0000002e00057308 */ /* 0x000eb00000000800 */
[----:B------:R-:W-:Y:S08]  /*5470*/  MUFU.EX2 R62, R47 ;  /* 0x0000002f003e7308 */ /* 0x000ff00000000800 */
[----:B------:R-:W-:Y:S08]  /*5480*/  MUFU.EX2 R84, R27 ;  /* 0x0000001b00547308 */ /* 0x000ff00000000800 */
[----:B------:R-:W-:Y:S08]  /*5490*/  MUFU.EX2 R85, R26 ;  /* 0x0000001a00557308 */ /* 0x000ff00000000800 */
[----:B------:R-:W-:Y:S08]  /*54a0*/  MUFU.EX2 R86, R31 ;  /* 0x0000001f00567308 */ /* 0x000ff00000000800 */
[----:B------:R3:W2:Y:S08]  /*54b0*/  MUFU.EX2 R82, R30 ;  /* 0x0000001e00527308 */ /* 0x0006b00000000800 */
[----:B------:R-:W-:Y:S08]  /*54c0*/  MUFU.EX2 R41, R41 ;  /* 0x0000002900297308 */ /* 0x000ff00000000800 */
[----:B------:R2:W2:Y:S01]  /*54d0*/  MUFU.EX2 R121, R37 ;  /* 0x0000002500797308 */ /* 0x0004a20000000800 */
[----:B---3--:R-:W-:Y:S01]  /*54e0*/  FADD R30, R2, R28 ;  /* 0x0000001c021e7221 */ /* 0x008fe20000000000 */
[----:B------:R-:W-:-:S03]  /*54f0*/  FMUL R90, R90, R16 ;  /* 0x000000105a5a7220 */ /* 0x000fc60000400000 */
[----:B0-----:R-:W-:Y:S01]  /*5500*/  FADD R30, R50, R30 ;  /* 0x0000001e321e7221 */ /* 0x001fe20000000000 */
[-C--:B------:R-:W-:Y:S01]  /*5510*/  FMUL R91, R91, R16.reuse ;  /* 0x000000105b5b7220 */ /* 0x080fe20000400000 */
        /* <DEDUP_REMOVED lines=13> */
[----:B------:R-:W-:Y:S01]  /*55f0*/  FMUL R119, R119, R16 ;  /* 0x0000001077777220 */ /* 0x000fe20000400000 */
[-C--:B-1----:R-:W-:Y:S01]  /*5600*/  FMUL R88, R88, R123.reuse ;  /* 0x0000007b58587220 */ /* 0x082fe20000400000 */
        /* <DEDUP_REMOVED lines=15> */
[----:B------:R-:W-:Y:S01]  /*5700*/  F2FP.BF16.F32.PACK_AB R27, R49, R51 ;  /* 0x00000033311b723e */ /* 0x000fe200000010ff */
[----:B------:R-:W-:Y:S01]  /*5710*/  FADD R122, R54, R122 ;  /* 0x0000007a367a7221 */ /* 0x000fe20000000000 */
[----:B------:R-:W-:Y:S01]  /*5720*/  F2FP.BF16.F32.PACK_AB R24, R56, R55 ;  /* 0x000000373818723e */ /* 0x000fe200000010ff */
[----:B------:R-:W-:Y:S01]  /*5730*/  FADD R124, R64, R30 ;  /* 0x0000001e407c7221 */ /* 0x000fe20000000000 */
[----:B------:R-:W-:-:S02]  /*5740*/  F2FP.BF16.F32.PACK_AB R26, R53, R52 ;  /* 0x00000034351a723e */ /* 0x000fc400000010ff */
[----:B------:R-:W-:Y:S02]  /*5750*/  F2FP.BF16.F32.PACK_AB R28, R54, R45 ;  /* 0x0000002d361c723e */ /* 0x000fe400000010ff */
[----:B------:R-:W-:Y:S02]  /*5760*/  F2FP.BF16.F32.PACK_AB R29, R50, R2 ;  /* 0x00000002321d723e */ /* 0x000fe400000010ff */
[----:B------:R-:W-:Y:S02]  /*5770*/  F2FP.BF16.F32.PACK_AB R31, R8, R64 ;  /* 0x00000040081f723e */ /* 0x000fe400000010ff */
[----:B------:R-:W-:Y:S02]  /*5780*/  F2FP.BF16.F32.PACK_AB R30, R71, R70 ;  /* 0x00000046471e723e */ /* 0x000fe400000010ff */
[----:B------:R-:W-:Y:S02]  /*5790*/  F2FP.BF16.F32.PACK_AB R32, R73, R72 ;  /* 0x000000484920723e */ /* 0x000fe400000010ff */
[----:B------:R-:W-:-:S02]  /*57a0*/  F2FP.BF16.F32.PACK_AB R33, R6, R9 ;  /* 0x000000090621723e */ /* 0x000fc400000010ff */
[----:B------:R-:W-:Y:S02]  /*57b0*/  F2FP.BF16.F32.PACK_AB R34, R75, R74 ;  /* 0x0000004a4b22723e */ /* 0x000fe400000010ff */
[----:B------:R-:W-:Y:S02]  /*57c0*/  F2FP.BF16.F32.PACK_AB R35, R7, R11 ;  /* 0x0000000b0723723e */ /* 0x000fe400000010ff */
[----:B----4-:R-:W-:Y:S02]  /*57d0*/  F2FP.BF16.F32.PACK_AB R36, R77, R76 ;  /* 0x0000004c4d24723e */ /* 0x010fe400000010ff */
[----:B--2---:R-:W-:Y:S02]  /*57e0*/  F2FP.BF16.F32.PACK_AB R37, R12, R10 ;  /* 0x0000000a0c25723e */ /* 0x004fe400000010ff */
[----:B------:R-:W-:Y:S02]  /*57f0*/  F2FP.BF16.F32.PACK_AB R38, R120, R78 ;  /* 0x0000004e7826723e */ /* 0x000fe400000010ff */
        /* <DEDUP_REMOVED lines=9> */
[----:B------:R-:W-:Y:S02]  /*5890*/  F2FP.BF16.F32.PACK_AB R57, R61, R67 ;  /* 0x000000433d39723e */ /* 0x000fe400000010ff */
[----:B------:R-:W-:Y:S02]  /*58a0*/  F2FP.BF16.F32.PACK_AB R58, R121, R41 ;  /* 0x00000029793a723e */ /* 0x000fe400000010ff */
[----:B------:R-:W-:Y:S01]  /*58b0*/  F2FP.BF16.F32.PACK_AB R59, R68, R69 ;  /* 0x00000045443b723e */ /* 0x000fe200000010ff */
[----:B------:R-:W-:Y:S01]  /*58c0*/  FADD R124, R8, R124 ;  /* 0x0000007c087c7221 */ /* 0x000fe20000000000 */
[----:B------:R-:W-:Y:S01]  /*58d0*/  F2FP.BF16.F32.PACK_AB R45, R17, R14 ;  /* 0x0000000e112d723e */ /* 0x000fe200000010ff */
[----:B------:R0:W5:Y:S01]  /*58e0*/  LDL.LU R2, [R1+0x14c] ;  /* 0x00014c0001027983 */ /* 0x0001620000300800 */
[----:B------:R-:W-:-:S02]  /*58f0*/  F2FP.BF16.F32.PACK_AB R50, R62, R81 ;  /* 0x000000513e32723e */ /* 0x000fc400000010ff */
[----:B------:R-:W-:Y:S02]  /*5900*/  F2FP.BF16.F32.PACK_AB R52, R84, R83 ;  /* 0x000000535434723e */ /* 0x000fe400000010ff */
[----:B------:R-:W-:Y:S02]  /*5910*/  F2FP.BF16.F32.PACK_AB R53, R63, R43 ;  /* 0x0000002b3f35723e */ /* 0x000fe400000010ff */
[----:B------:R-:W-:Y:S01]  /*5920*/  F2FP.BF16.F32.PACK_AB R54, R86, R85 ;  /* 0x000000555636723e */ /* 0x000fe200000010ff */
[----:B------:R-:W-:Y:S06]  /*5930*/  BAR.SYNC.DEFER_BLOCKING 0x0 ;  /* 0x0000000000007b1d */ /* 0x000fec0000010000 */
[----:B------:R-:W-:-:S06]  /*5940*/  WARPGROUP.ARRIVE ;  /* 0x00000000000079c5 */ /* 0x000fcc0000000000 */
[----:B------:R-:W-:Y:S04]  /*5950*/  HGMMA.64x64x16.F32.BF16 R88, R24, gdesc[UR8], R88 ;  /* 0x00e0000818587df0 */ /* 0x000fe80008701858 */
[----:B------:R-:W-:Y:S01]  /*5960*/  HGMMA.64x64x16.F32.BF16 R88, R28, gdesc[UR12], R88 ;  /* 0x00e0000c1c587df0 */ /* 0x000fe20008701858 */
[----:B------:R-:W-:-:S04]  /*5970*/  FADD R124, R9, R124 ;  /* 0x0000007c097c7221 */ /* 0x000fc80000000000 */
[----:B------:R-:W-:-:S04]  /*5980*/  FADD R124, R6, R124 ;  /* 0x0000007c067c7221 */ /* 0x000fc80000000000 */
[----:B------:R-:W-:-:S04]  /*5990*/  FADD R124, R11, R124 ;  /* 0x0000007c0b7c7221 */ /* 0x000fc80000000000 */
[----:B------:R-:W-:Y:S01]  /*59a0*/  FADD R124, R7, R124 ;  /* 0x0000007c077c7221 */ /* 0x000fe20000000000 */
[----:B------:R-:W-:Y:S03]  /*59b0*/  HGMMA.64x64x16.F32.BF16 R88, R32, gdesc[UR36], R88 ;  /* 0x00e0002420587df0 */ /* 0x000fe60008701858 */
[----:B------:R-:W-:-:S04]  /*59c0*/  FADD R124, R10, R124 ;  /* 0x0000007c0a7c7221 */ /* 0x000fc80000000000 */
[----:B------:R-:W-:-:S04]  /*59d0*/  FADD R124, R12, R124 ;  /* 0x0000007c0c7c7221 */ /* 0x000fc80000000000 */
[----:B------:R-:W-:-:S04]  /*59e0*/  FADD R124, R13, R124 ;  /* 0x0000007c0d7c7221 */ /* 0x000fc80000000000 */
[----:B------:R-:W-:Y:S02]  /*59f0*/  FADD R124, R3, R124 ;  /* 0x0000007c037c7221 */ /* 0x000fe40000000000 */
[----:B------:R0:W5:Y:S04]  /*5a00*/  LDL.LU R3, [R1+0x148] ;  /* 0x0001480001037983 */ /* 0x0001680000300800 */
[----:B------:R-:W2:Y:S04]  /*5a10*/  LDL.LU R9, [R1+0x40] ;  /* 0x0000400001097983 */ /* 0x000ea80000300800 */
[----:B------:R-:W3:Y:S01]  /*5a20*/  LDL.LU R8, [R1+0x44] ;  /* 0x0000440001087983 */ /* 0x000ee20000300800 */
[----:B------:R-:W-:Y:S04]  /*5a30*/  HGMMA.64x64x16.F32.BF16 R88, R36, gdesc[UR16], R88 ;  /* 0x00e0001024587df0 */ /* 0x000fe80008701858 */
[----:B------:R-:W-:Y:S01]  /*5a40*/  HGMMA.64x64x16.F32.BF16 R88, R44, gdesc[UR20], R88 ;  /* 0x00e000142c587df0 */ /* 0x000fe20008701858 */
[----:B------:R-:W-:-:S04]  /*5a50*/  FADD R122, R70, R122 ;  /* 0x0000007a467a7221 */ /* 0x000fc80000000000 */
[----:B------:R-:W-:-:S04]  /*5a60*/  FADD R122, R71, R122 ;  /* 0x0000007a477a7221 */ /* 0x000fc80000000000 */
[----:B------:R-:W-:-:S04]  /*5a70*/  FADD R122, R72, R122 ;  /* 0x0000007a487a7221 */ /* 0x000fc80000000000 */
[----:B------:R-:W-:-:S04]  /*5a80*/  FADD R122, R73, R122 ;  /* 0x0000007a497a7221 */ /* 0x000fc80000000000 */
[----:B------:R-:W-:-:S04]  /*5a90*/  FADD R122, R74, R122 ;  /* 0x0000007a4a7a7221 */ /* 0x000fc80000000000 */
[----:B------:R-:W-:-:S04]  /*5aa0*/  FADD R122, R75, R122 ;  /* 0x0000007a4b7a7221 */ /* 0x000fc80000000000 */
[----:B------:R-:W-:Y:S01]  /*5ab0*/  FADD R122, R76, R122 ;  /* 0x0000007a4c7a7221 */ /* 0x000fe20000000000 */
[----:B------:R-:W-:Y:S03]  /*5ac0*/  HGMMA.64x64x16.F32.BF16 R88, R48, gdesc[UR24], R88 ;  /* 0x00e0001830587df0 */ /* 0x000fe60008701858 */
[----:B------:R-:W-:-:S04]  /*5ad0*/  FADD R122, R77, R122 ;  /* 0x0000007a4d7a7221 */ /* 0x000fc80000000000 */
[----:B------:R-:W-:Y:S01]  /*5ae0*/  FADD R122, R78, R122 ;  /* 0x0000007a4e7a7221 */ /* 0x000fe20000000000 */
[----:B------:R-:W-:-:S03]  /*5af0*/  FADD R124, R14, R124 ;  /* 0x0000007c0e7c7221 */ /* 0x000fc60000000000 */
        /* <DEDUP_REMOVED lines=19> */
[----:B------:R-:W-:Y:S03]  /*5c30*/  HGMMA.64x64x16.F32.BF16 R88, R52, gdesc[UR28], R88 ;  /* 0x00e0001c34587df0 */ /* 0x000fe60008701858 */
        /* <DEDUP_REMOVED lines=12> */
[----:B------:R-:W-:Y:S02]  /*5d00*/  FADD R122, R121, R122 ;  /* 0x0000007a797a7221 */ /* 0x000fe40000000000 */
[----:B------:R-:W1:Y:S04]  /*5d10*/  SHFL.BFLY PT, R5, R124, 0x2, 0x1f ;  /* 0x0c401f007c057f89 */ /* 0x000e6800000e0000 */
[----:B------:R-:W4:Y:S01]  /*5d20*/  SHFL.BFLY PT, R0, R122, 0x2, 0x1f ;  /* 0x0c401f007a007f89 */ /* 0x000f2200000e0000 */
[----:B-1----:R-:W-:Y:S01]  /*5d30*/  FADD R5, R124, R5 ;  /* 0x000000057c057221 */ /* 0x002fe20000000000 */
[----:B----4-:R-:W-:Y:S01]  /*5d40*/  FADD R0, R122, R0 ;  /* 0x000000007a007221 */ /* 0x010fe20000000000 */
[----:B------:R-:W-:Y:S03]  /*5d50*/  HGMMA.64x64x16.F32.BF16 R88, R56, gdesc[UR32], R88, gsb0 ;  /* 0x00e0002038587df0 */ /* 0x000fe60008001858 */
[----:B------:R-:W1:Y:S04]  /*5d60*/  SHFL.BFLY PT, R7, R5, 0x1, 0x1f ;  /* 0x0c201f0005077f89 */ /* 0x000e6800000e0000 */
[----:B------:R-:W4:Y:S01]  /*5d70*/  SHFL.BFLY PT, R6, R0, 0x1, 0x1f ;  /* 0x0c201f0000067f89 */ /* 0x000f2200000e0000 */
[----:B------:R-:W-:-:S04]  /*5d80*/  UIADD3 UR4, UP0, UR4, 0x80, URZ ;  /* 0x0000008004047890 */ /* 0x000fc8000ff1e03f */
[----:B------:R-:W-:Y:S02]  /*5d90*/  UIADD3.X UR5, URZ, UR5, URZ, UP0, !UPT ;  /* 0x000000053f057290 */ /* 0x000fe400087fe43f */
[----:B------:R-:W-:Y:S01]  /*5da0*/  UISETP.GE.U32.AND UP0, UPT, UR4, UR40, UPT ;  /* 0x000000280400728c */ /* 0x000fe2000bf06070 */
[----:B-1----:R-:W-:Y:S01]  /*5db0*/  FADD R7, R5, R7 ;  /* 0x0000000705077221 */ /* 0x002fe20000000000 */
[----:B----4-:R-:W-:-:S03]  /*5dc0*/  FADD R6, R0, R6 ;  /* 0x0000000600067221 */ /* 0x010fc60000000000 */
[----:B--2---:R-:W-:Y:S01]  /*5dd0*/  FFMA R9, R16, R9, R7 ;  /* 0x0000000910097223 */ /* 0x004fe20000000007 */
[----:B---3--:R-:W-:-:S04]  /*5de0*/  FFMA R8, R123, R8, R6 ;  /* 0x000000087b087223 */ /* 0x008fc80000000006 */
[----:B------:R0:W-:Y:S01]  /*5df0*/  STL [R1+0x40], R9 ;  /* 0x0000400901007387 */ /* 0x0001e20000100800 */
[----:B------:R-:W-:-:S03]  /*5e00*/  UISETP.GE.U32.AND.EX UP0, UPT, UR5, URZ, UPT, UP0 ;  /* 0x0000003f0500728c */ /* 0x000fc6000bf06100 */
[----:B------:R0:W-:Y:S04]  /*5e10*/  STL [R1+0x44], R8 ;  /* 0x0000440801007387 */ /* 0x0001e80000100800 */
[----:B------:R0:W-:Y:S04]  /*5e20*/  STL [R1+0x38], R60 ;  /* 0x0000383c01007387 */ /* 0x0001e80000100800 */
[----:B------:R0:W-:Y:S01]  /*5e30*/  STL [R1+0x20], R40 ;  /* 0x0000202801007387 */ /* 0x0001e20000100800 */
[----:B------:R-:W-:Y:S01]  /*5e40*/  PLOP3.LUT P0, PT, PT, PT, UP0, 0x80, 0x0 ;  /* 0x000000000000781c */ /* 0x000fe20003f0f008 */
[----:B------:R-:W-:-:S02]  /*5e50*/  ULEA UR7, UR25, UR7, 0x7 ;  /* 0x0000000719077291 */ /* 0x000fc4000f8e383f */
[----:B------:R-:W-:Y:S01]  /*5e60*/  ULEA UR6, UR21, UR6, 0x7 ;  /* 0x0000000615067291 */ /* 0x000fe2000f8e383f */
[----:B------:R-:W-:Y:S02]  /*5e70*/  IMAD.MOV.U32 R5, RZ, RZ, R60 ;  /* 0x000000ffff057224 */ /* 0x000fe400078e003c */
[----:B------:R-:W-:Y:S01]  /*5e80*/  IMAD.MOV.U32 R0, RZ, RZ, R40 ;  /* 0x000000ffff007224 */ /* 0x000fe200078e0028 */
[----:B------:R-:W-:-:S06]  /*5e90*/  WARPGROUP.DEPBAR.LE gsb0, 0x0 ;  /* 0x00008000000079c5 */ /* 0x000fcc0000010000 */
[----:B0-----:R-:W-:Y:S05]  /*5ea0*/  @!P0 BRA `(.L_x_1) ;  /* 0xffffffbc006c8947 */ /* 0x001fea000383ffff */
.L_x_0:
[----:B------:R-:W2:Y:S01]  /*5eb0*/  LDL.LU R8, [R1+0x40] ;  /* 0x0000400001087983 */ /* 0x000ea20000300800 */
[----:B-----5:R-:W-:Y:S01]  /*5ec0*/  FMUL R2, R119, 0.25 ;  /* 0x3e80000077027820 */ /* 0x020fe20000400000 */
[----:B------:R-:W-:Y:S01]  /*5ed0*/  FMUL R3, R118, 0.25 ;  /* 0x3e80000076037820 */ /* 0x000fe20000400000 */
[----:B------:R-:W-:Y:S01]  /*5ee0*/  FMUL R4, R103, 0.25 ;  /* 0x3e80000067047820 */ /* 0x000fe20000400000 */
[----:B------:R-:W3:Y:S01]  /*5ef0*/  LDL.LU R9, [R1+0x44] ;  /* 0x0000440001097983 */ /* 0x000ee20000300800 */
[----:B------:R-:W-:Y:S01]  /*5f00*/  FMUL R7, R94, 0.25 ;  /* 0x3e8000005e077820 */ /* 0x000fe20000400000 */
[----:B------:R-:W-:Y:S01]  /*5f10*/  FMUL R24, R115, 0.25 ;  /* 0x3e80000073187820 */ /* 0x000fe20000400000 */
[----:B------:R-:W-:Y:S01]  /*5f20*/  FMUL R29, R114, 0.25 ;  /* 0x3e800000721d7820 */ /* 0x000fe20000400000 */
[----:B------:R-:W0:Y:S01]  /*5f30*/  S2R R121, SR_TID.X ;  /* 0x0000000000797919 */ /* 0x000e220000002100 */
[----:B------:R-:W-:Y:S01]  /*5f40*/  FMUL R11, R92, 0.25 ;  /* 0x3e8000005c0b7820 */ /* 0x000fe20000400000 */
[----:B------:R-:W-:Y:S01]  /*5f50*/  FMUL R20, R107, 0.25 ;  /* 0x3e8000006b147820 */ /* 0x000fe20000400000 */
[----:B------:R-:W-:Y:S01]  /*5f60*/  FMUL R21, R106, 0.25 ;  /* 0x3e8000006a157820 */ /* 0x000fe20000400000 */
[----:B------:R-:W-:Y:S01]  /*5f70*/  FMUL R16, R99, 0.25 ;  /* 0x3e80000063107820 */ /* 0x000fe20000400000 */
[----:B------:R-:W-:Y:S01]  /*5f80*/  FMUL R17, R98, 0.25 ;  /* 0x3e80000062117820 */ /* 0x000fe20000400000 */
[----:B------:R-:W-:-:S02]  /*5f90*/  IMAD.MOV.U32 R43, RZ, RZ, 0x3dc6b27f ;  /* 0x3dc6b27fff2b7424 */ /* 0x000fc400078e00ff */
[----:B------:R-:W-:Y:S01]  /*5fa0*/  FMUL R26, R117, 0.25 ;  /* 0x3e800000751a7820 */ /* 0x000fe20000400000 */
[----:B------:R-:W-:Y:S01]  /*5fb0*/  FMUL R63, R112, 0.25 ;  /* 0x3e800000703f7820 */ /* 0x000fe20000400000 */
[----:B------:R-:W-:Y:S01]  /*5fc0*/  FMUL R30, R109, 0.25 ;  /* 0x3e8000006d1e7820 */ /* 0x000fe20000400000 */
[----:B------:R-:W1:Y:S01]  /*5fd0*/  LDC R6, c[0x0][0x278] ;  /* 0x00009e00ff067b82 */ /* 0x000e620000000800 */
[----:B------:R-:W4:Y:S01]  /*5fe0*/  S2R R120, SR_CTAID.X ;  /* 0x0000000000787919 */ /* 0x000f220000002500 */
[----:B------:R-:W-:Y:S01]  /*5ff0*/  ULDC.64 UR4, c[0x0][0x270] ;  /* 0x00009c0000047ab9 */ /* 0x000fe20000000a00 */
[----:B0-----:R-:W-:Y:S02]  /*6000*/  LOP3.LUT R36, R121, 0x8, RZ, 0xc0, !PT ;  /* 0x0000000879247812 */ /* 0x001fe400078ec0ff */
[----:B------:R-:W-:-:S04]  /*6010*/  SHF.R.U32.HI R25, RZ, 0x8, R121 ;  /* 0x00000008ff197819 */ /* 0x000fc80000011679 */
[----:B------:R-:W-:-:S05]  /*6020*/  SGXT.U32 R25, R25, 0x1 ;  /* 0x000000011919781a */ /* 0x000fca0000000000 */
[----:B-1----:R-:W-:-:S04]  /*6030*/  IMAD R25, R25, R6, RZ ;  /* 0x0000000619197224 */ /* 0x002fc800078e02ff */
[----:B------:R-:W-:-:S04]  /*6040*/  IMAD R27, R6, 0x2, R25 ;  /* 0x00000002061b7824 */ /* 0x000fc800078e0219 */
[----:B------:R-:W-:Y:S01]  /*6050*/  IMAD R57, R6, 0x2, R27 ;  /* 0x0000000206397824 */ /* 0x000fe200078e021b */
[----:B------:R-:W-:Y:S01]  /*6060*/  BAR.SYNC.DEFER_BLOCKING 0x0 ;  /* 0x0000000000007b1d */ /* 0x000fe20000010000 */
[----:B--2---:R-:W-:-:S04]  /*6070*/  FSETP.GT.AND P0, PT, |R8|, 8.50705917302346158658e+37, PT ;  /* 0x7e8000000800780b */ /* 0x004fc80003f04200 */
[----:B------:R-:W-:Y:S01]  /*6080*/  FSEL R23, R2, R119, P0 ;  /* 0x0000007702177208 */ /* 0x000fe20000000000 */
[----:B------:R-:W-:Y:S01]  /*6090*/  FMUL R2, R111, 0.25 ;  /* 0x3e8000006f027820 */ /* 0x000fe20000400000 */
[----:B------:R-:W-:Y:S01]  /*60a0*/  FSEL R22, R3, R118, P0 ;  /* 0x0000007603167208 */ /* 0x000fe20000000000 */
[----:B------:R-:W-:Y:S01]  /*60b0*/  FMUL R3, R110, 0.25 ;  /* 0x3e8000006e037820 */ /* 0x000fe20000400000 */
[----:B---3--:R-:W-:Y:S02]  /*60c0*/  FSETP.GT.AND P1, PT, |R9|, 8.50705917302346158658e+37, PT ;  /* 0x7e8000000900780b */ /* 0x008fe40003f24200 */
[----:B------:R-:W-:Y:S01]  /*60d0*/  FSEL R19, R2, R111, P0 ;  /* 0x0000006f02137208 */ /* 0x000fe20000000000 */
[----:B------:R-:W-:Y:S01]  /*60e0*/  FMUL R2, R95, 0.25 ;  /* 0x3e8000005f027820 */ /* 0x000fe20000400000 */
[----:B------:R-:W-:Y:S01]  /*60f0*/  FSEL R18, R3, R110, P0 ;  /* 0x0000006e03127208 */ /* 0x000fe20000000000 */
[----:B------:R-:W-:Y:S01]  /*6100*/  FMUL R3, R102, 0.25 ;  /* 0x3e80000066037820 */ /* 0x000fe20000400000 */
[----:B------:R-:W-:-:S02]  /*6110*/  FSEL R15, R4, R103, P0 ;  /* 0x00000067040f7208 */ /* 0x000fc40000000000 */
[----:B------:R-:W-:Y:S01]  /*6120*/  FSEL R95, R2, R95, P0 ;  /* 0x0000005f025f7208 */ /* 0x000fe20000000000 */
[----:B------:R-:W-:Y:S01]  /*6130*/  FMUL R2, R91, 0.25 ;  /* 0x3e8000005b027820 */ /* 0x000fe20000400000 */
[----:B------:R-:W-:Y:S02]  /*6140*/  FSEL R14, R3, R102, P0 ;  /* 0x00000066030e7208 */ /* 0x000fe40000000000 */
[----:B------:R-:W-:Y:S02]  /*6150*/  FSETP.GEU.AND P2, PT, R9, 1.175494350822287508e-38, PT ;  /* 0x008000000900780b */ /* 0x000fe40003f4e000 */
[----:B------:R-:W-:Y:S01]  /*6160*/  FSEL R91, R2, R91, P0 ;  /* 0x0000005b025b7208 */ /* 0x000fe20000000000 */
[----:B------:R-:W-:Y:S01]  /*6170*/  FMUL R2, R113, 0.25 ;  /* 0x3e80000071027820 */ /* 0x000fe20000400000 */
[----:B------:R-:W-:Y:S01]  /*6180*/  FMUL R3, R116, 0.25 ;  /* 0x3e80000074037820 */ /* 0x000fe20000400000 */
[----:B------:R-:W-:Y:S02]  /*6190*/  FSEL R94, R7, R94, P0 ;  /* 0x0000005e075e7208 */ /* 0x000fe40000000000 */
[----:B------:R-:W-:-:S02]  /*61a0*/  FSETP.GEU.AND P3, PT, R8, 1.175494350822287508e-38, PT ;  /* 0x008000000800780b */ /* 0x000fc40003f6e000 */
[----:B------:R-:W-:Y:S01]  /*61b0*/  FSEL R59, R2, R113, P1 ;  /* 0x00000071023b7208 */ /* 0x000fe20000800000 */
[----:B------:R-:W-:Y:S01]  /*61c0*/  FMUL R2, R105, 0.25 ;  /* 0x3e80000069027820 */ /* 0x000fe20000400000 */
[----:B------:R-:W-:Y:S01]  /*61d0*/  FSEL R28, R3, R116, P1 ;  /* 0x00000074031c7208 */ /* 0x000fe20000800000 */
[----:B------:R-:W-:Y:S01]  /*61e0*/  FMUL R3, R108, 0.25 ;  /* 0x3e8000006c037820 */ /* 0x000fe20000400000 */
[----:B------:R-:W-:Y:S02]  /*61f0*/  FSETP.GEU.AND P4, PT, |R8|, 1.175494350822287508e-38, PT ;  /* 0x008000000800780b */ /* 0x000fe40003f8e200 */
[----:B------:R-:W-:Y:S01]  /*6200*/  FSEL R105, R2, R105, P1 ;  /* 0x0000006902697208 */ /* 0x000fe20000800000 */
[----:B------:R-:W-:Y:S01]  /*6210*/  FMUL R2, R101, 0.25 ;  /* 0x3e80000065027820 */ /* 0x000fe20000400000 */
[----:B------:R-:W-:Y:S01]  /*6220*/  FSEL R108, R3, R108, P1 ;  /* 0x0000006c036c7208 */ /* 0x000fe20000800000 */
[----:B------:R-:W-:Y:S01]  /*6230*/  FMUL R3, R104, 0.25 ;  /* 0x3e80000068037820 */ /* 0x000fe20000400000 */
[----:B------:R-:W-:-:S02]  /*6240*/  FSEL R24, R24, R115, P0 ;  /* 0x0000007318187208 */ /* 0x000fc40000000000 */
[----:B------:R-:W-:Y:S01]  /*6250*/  FSEL R101, R2, R101, P1 ;  /* 0x0000006502657208 */ /* 0x000fe20000800000 */
[----:B------:R-:W-:Y:S01]  /*6260*/  FMUL R2, R93, 0.25 ;  /* 0x3e8000005d027820 */ /* 0x000fe20000400000 */
[----:B------:R-:W-:Y:S01]  /*6270*/  FSEL R104, R3, R104, P1 ;  /* 0x0000006803687208 */ /* 0x000fe20000800000 */
[----:B------:R-:W-:Y:S01]  /*6280*/  FMUL R3, R96, 0.25 ;  /* 0x3e80000060037820 */ /* 0x000fe20000400000 */
[----:B------:R-:W-:Y:S02]  /*6290*/  FSEL R29, R29, R114, P0 ;  /* 0x000000721d1d7208 */ /* 0x000fe40000000000 */
[----:B------:R-:W-:Y:S02]  /*62a0*/  FSEL R93, R2, R93, P1 ;  /* 0x0000005d025d7208 */ /* 0x000fe40000800000 */
[----:B------:R-:W-:Y:S01]  /*62b0*/  LOP3.LUT R2, R121, 0x7, RZ, 0xc0, !PT ;  /* 0x0000000779027812 */ /* 0x000fe200078ec0ff */
[----:B------:R-:W-:Y:S01]  /*62c0*/  FMUL R4, R97, 0.25 ;  /* 0x3e80000061047820 */ /* 0x000fe20000400000 */
[----:B------:R-:W-:-:S02]  /*62d0*/  FSEL R92, R11, R92, P1 ;  /* 0x0000005c0b5c7208 */ /* 0x000fc40000800000 */
[----:B------:R-:W-:Y:S02]  /*62e0*/  LEA R11, R2, UR29, 0x4 ;  /* 0x0000001d020b7c11 */ /* 0x000fe4000f8e20ff */
[----:B------:R-:W-:Y:S01]  /*62f0*/  FSEL R96, R3, R96, P1 ;  /* 0x0000006003607208 */ /* 0x000fe20000800000 */
[----:B------:R-:W-:Y:S01]  /*6300*/  IMAD.SHL.U32 R3, R121, 0x8, RZ ;  /* 0x0000000879037824 */ /* 0x000fe200078e00ff */
[----:B------:R-:W-:Y:S01]  /*6310*/  FSEL R97, R4, R97, P1 ;  /* 0x0000006104617208 */ /* 0x000fe20000800000 */
[----:B------:R-:W-:Y:S01]  /*6320*/  FMUL R4, R89, 0.25 ;  /* 0x3e80000059047820 */ /* 0x000fe20000400000 */
[--C-:B------:R-:W-:Y:S01]  /*6330*/  IMAD R13, R2, -0x8, R11.reuse ;  /* 0xfffffff8020d7824 */ /* 0x100fe200078e020b */
[----:B------:R-:W-:Y:S01]  /*6340*/  FSEL R20, R20, R107, P0 ;  /* 0x0000006b14147208 */ /* 0x000fe20000000000 */
[----:B------:R-:W-:Y:S01]  /*6350*/  IMAD.SHL.U32 R2, R121, 0x4, RZ ;  /* 0x0000000479027824 */ /* 0x000fe200078e00ff */
[----:B------:R-:W-:Y:S01]  /*6360*/  LOP3.LUT R34, R3, 0xf80, RZ, 0xc0, !PT ;  /* 0x00000f8003227812 */ /* 0x000fe200078ec0ff */
[----:B------:R-:W-:Y:S01]  /*6370*/  IMAD R11, R36, 0x200, R11 ;  /* 0x00000200240b7824 */ /* 0x000fe200078e020b */
[----:B------:R-:W-:Y:S01]  /*6380*/  FSEL R89, R4, R89, P1 ;  /* 0x0000005904597208 */ /* 0x000fe20000800000 */
[----:B------:R-:W-:Y:S01]  /*6390*/  FMUL R3, R88, 0.25 ;  /* 0x3e80000058037820 */ /* 0x000fe20000400000 */
[----:B------:R-:W-:Y:S01]  /*63a0*/  LOP3.LUT R4, R2, 0x3c0, RZ, 0xc0, !PT ;  /* 0x000003c002047812 */ /* 0x000fe200078ec0ff */
[----:B------:R-:W-:Y:S01]  /*63b0*/  FMUL R2, R9, 8388608 ;  /* 0x4b00000009027820 */ /* 0x000fe20000400000 */
[----:B------:R-:W-:-:S02]  /*63c0*/  IMAD.IADD R34, R34, 0x1, R11 ;  /* 0x0000000122227824 */ /* 0x000fc400078e020b */
[----:B------:R-:W-:Y:S01]  /*63d0*/  FMUL R11, R8, 8388608 ;  /* 0x4b000000080b7820 */ /* 0x000fe20000400000 */
[----:B------:R-:W-:Y:S01]  /*63e0*/  FSEL R88, R3, R88, P1 ;  /* 0x0000005803587208 */ /* 0x000fe20000800000 */
[----:B------:R-:W-:Y:S01]  /*63f0*/  FMUL R7, R90, 0.25 ;  /* 0x3e8000005a077820 */ /* 0x000fe20000400000 */
[----:B------:R-:W-:Y:S01]  /*6400*/  FSEL R3, R2, R9, !P2 ;  /* 0x0000000902037208 */ /* 0x000fe20005000000 */
[----:B------:R-:W-:Y:S01]  /*6410*/  IMAD.IADD R39, R4, 0x1, R13 ;  /* 0x0000000104277824 */ /* 0x000fe200078e020d */
[----:B------:R-:W-:Y:S01]  /*6420*/  FSEL R2, R11, R8, !P3 ;  /* 0x000000080b027208 */ /* 0x000fe20005800000 */
[----:B------:R-:W-:Y:S01]  /*6430*/  @P0 FMUL R8, R8, 0.25 ;  /* 0x3e80000008080820 */ /* 0x000fe20000400000 */
[----:B------:R-:W-:Y:S01]  /*6440*/  FSEL R21, R21, R106, P0 ;  /* 0x0000006a15157208 */ /* 0x000fe20000000000 */
[----:B------:R-:W-:Y:S01]  /*6450*/  VIADD R4, R3, 0xc0cafb0d ;  /* 0xc0cafb0d03047836 */ /* 0x000fe20000000000 */
[----:B------:R-:W-:Y:S02]  /*6460*/  FSEL R16, R16, R99, P0 ;  /* 0x0000006310107208 */ /* 0x000fe40000000000 */
[----:B------:R-:W-:-:S02]  /*6470*/  FSEL R17, R17, R98, P0 ;  /* 0x0000006211117208 */ /* 0x000fc40000000000 */
[----:B------:R-:W-:Y:S02]  /*6480*/  FSEL R90, R7, R90, P0 ;  /* 0x0000005a075a7208 */ /* 0x000fe40000000000 */
[C---:B------:R-:W-:Y:S01]  /*6490*/  FSETP.GEU.AND P0, PT, |R9|.reuse, 1.175494350822287508e-38, PT ;  /* 0x008000000900780b */ /* 0x040fe20003f0e200 */
[----:B------:R-:W-:Y:S01]  /*64a0*/  VIADD R11, R2, 0xc0cafb0d ;  /* 0xc0cafb0d020b7836 */ /* 0x000fe20000000000 */
[----:B------:R-:W-:Y:S01]  /*64b0*/  LOP3.LUT R10, R4, 0xff800000, RZ, 0xc0, !PT ;  /* 0xff800000040a7812 */ /* 0x000fe200078ec0ff */
[----:B------:R-:W-:Y:S01]  /*64c0*/  @P1 FMUL R9, R9, 0.25 ;  /* 0x3e80000009091820 */ /* 0x000fe20000400000 */
[----:B------:R-:W-:Y:S02]  /*64d0*/  FSEL R41, RZ, -23, P2 ;  /* 0xc1b80000ff297808 */ /* 0x000fe40001000000 */
[----:B------:R-:W-:Y:S02]  /*64e0*/  LOP3.LUT R11, R11, 0xff800000, RZ, 0xc0, !PT ;  /* 0xff8000000b0b7812 */ /* 0x000fe400078ec0ff */
[----:B------:R-:W-:Y:S01]  /*64f0*/  I2FP.F32.S32 R12, R10 ;  /* 0x0000000a000c7245 */ /* 0x000fe20000201400 */
[----:B------:R-:W-:Y:S01]  /*6500*/  IMAD.IADD R10, R3, 0x1, -R10 ;  /* 0x00000001030a7824 */ /* 0x000fe200078e0a0a */
[----:B------:R-:W-:-:S02]  /*6510*/  FSEL R42, RZ, -23, P3 ;  /* 0xc1b80000ff2a7808 */ /* 0x000fc40001800000 */
[----:B------:R-:W-:Y:S01]  /*6520*/  I2FP.F32.S32 R13, R11 ;  /* 0x0000000b000d7245 */ /* 0x000fe20000201400 */
[----:B------:R-:W-:Y:S01]  /*6530*/  FFMA.FTZ R41, R12, 1.1920928955078125e-07, R41 ;  /* 0x340000000c297823 */ /* 0x000fe20000010029 */
[----:B------:R-:W-:Y:S01]  /*6540*/  @!P0 FMUL R9, R9, 16777216 ;  /* 0x4b80000009098820 */ /* 0x000fe20000400000 */
[----:B------:R-:W-:Y:S01]  /*6550*/  FADD R12, R10, -1 ;  /* 0xbf8000000a0c7421 */ /* 0x000fe20000000000 */
[----:B------:R-:W-:Y:S02]  /*6560*/  IMAD.IADD R11, R2, 0x1, -R11 ;  /* 0x00000001020b7824 */ /* 0x000fe400078e0a0b */
[----:B------:R-:W-:Y:S02]  /*6570*/  FFMA.FTZ R42, R13, 1.1920928955078125e-07, R42 ;  /* 0x340000000d2a7823 */ /* 0x000fe4000001002a */
[----:B------:R0:W-:Y:S01]  /*6580*/  MUFU.RCP R13, R9 ;  /* 0x00000009000d7308 */ /* 0x0001e20000001000 */
[----:B------:R-:W-:Y:S01]  /*6590*/  LEA.HI R4, R36, R39, RZ, 0x1f ;  /* 0x0000002724047211 */ /* 0x000fe200078ff8ff */
[----:B------:R-:W-:Y:S01]  /*65a0*/  @!P4 FMUL R8, R8, 16777216 ;  /* 0x4b8000000808c820 */ /* 0x000fe20000400000 */
[----:B------:R-:W-:Y:S01]  /*65b0*/  FADD R36, R11, -1 ;  /* 0xbf8000000b247421 */ /* 0x000fe20000000000 */
[----:B0-----:R-:W-:-:S03]  /*65c0*/  FFMA.FTZ R9, R12, R43, -0.16845393180847167969 ;  /* 0xbe2c7f300c097423 */ /* 0x001fc6000001002b */
[----:B------:R-:W-:Y:S01]  /*65d0*/  FFMA.FTZ R11, R36, R43, -0.16845393180847167969 ;  /* 0xbe2c7f30240b7423 */ /* 0x000fe2000001002b */
[C---:B------:R-:W-:Y:S01]  /*65e0*/  FFMA.FTZ R9, R12.reuse, R9, 0.1716887056827545166 ;  /* 0x3e2fcf2a0c097423 */ /* 0x040fe20000010009 */
[----:B------:R-:W0:Y:S03]  /*65f0*/  MUFU.RCP R8, R8 ;  /* 0x0000000800087308 */ /* 0x000e260000001000 */
[----:B------:R-:W-:Y:S01]  /*6600*/  FFMA.FTZ R9, R12, R9, -0.17900948226451873779 ;  /* 0xbe374e430c097423 */ /* 0x000fe20000010009 */
[----:B------:R-:W-:Y:S01]  /*6610*/  FFMA.FTZ R11, R36, R11, 0.1716887056827545166 ;  /* 0x3e2fcf2a240b7423 */ /* 0x000fe2000001000b */
[----:B------:R-:W-:Y:S02]  /*6620*/  FMUL R7, R100, 0.25 ;  /* 0x3e80000064077820 */ /* 0x000fe40000400000 */
[----:B------:R-:W-:Y:S01]  /*6630*/  FFMA.FTZ R9, R12, R9, 0.20512372255325317383 ;  /* 0x3e520bf40c097423 */ /* 0x000fe20000010009 */
[----:B------:R-:W-:Y:S01]  /*6640*/  FFMA.FTZ R11, R36, R11, -0.17900948226451873779 ;  /* 0xbe374e43240b7423 */ /* 0x000fe2000001000b */
[----:B------:R-:W-:-:S02]  /*6650*/  FSEL R26, R26, R117, P1 ;  /* 0x000000751a1a7208 */ /* 0x000fc40000800000 */
[----:B------:R-:W-:Y:S01]  /*6660*/  FFMA.FTZ R9, R12, R9, -0.24046532809734344482 ;  /* 0xbe763c8b0c097423 */ /* 0x000fe20000010009 */
[----:B------:R-:W-:Y:S02]  /*6670*/  FSEL R63, R63, R112, P1 ;  /* 0x000000703f3f7208 */ /* 0x000fe40000800000 */
[----:B------:R-:W-:Y:S02]  /*6680*/  FSEL R30, R30, R109, P1 ;  /* 0x0000006d1e1e7208 */ /* 0x000fe40000800000 */
[----:B------:R-:W-:Y:S01]  /*6690*/  FSEL R100, R7, R100, P1 ;  /* 0x0000006407647208 */ /* 0x000fe20000800000 */
[----:B------:R-:W-:Y:S01]  /*66a0*/  FFMA.FTZ R11, R36, R11, 0.20512372255325317383 ;  /* 0x3e520bf4240b7423 */ /* 0x000fe2000001000b */
[----:B------:R-:W-:Y:S01]  /*66b0*/  FFMA.FTZ R9, R12, R9, 0.28857114911079406738 ;  /* 0x3e93bf990c097423 */ /* 0x000fe20000010009 */
[----:B------:R-:W-:Y:S01]  /*66c0*/  @!P4 FMUL R23, R23, 16777216 ;  /* 0x4b8000001717c820 */ /* 0x000fe20000400000 */
        /* <DEDUP_REMOVED lines=31> */
[----:B------:R-:W-:Y:S01]  /*68c0*/  FFMA.FTZ R11, R36, R11, -0.24046532809734344482 ;  /* 0xbe763c8b240b7423 */ /* 0x000fe2000001000b */
[----:B------:R-:W-:Y:S01]  /*68d0*/  FFMA.FTZ R9, R12, R9, -0.36067417263984680176 ;  /* 0xbeb8aa490c097423 */ /* 0x000fe20000010009 */
[C---:B0-----:R-:W-:Y:S01]  /*68e0*/  FMUL R23, R8.reuse, R23 ;  /* 0x0000001708177220 */ /* 0x041fe20000400000 */
[C---:B------:R-:W-:Y:S01]  /*68f0*/  FMUL R22, R8.reuse, R22 ;  /* 0x0000001608167220 */ /* 0x040fe20000400000 */
        /* <DEDUP_REMOVED lines=13> */
[----:B------:R-:W-:Y:S01]  /*69d0*/  FMUL R39, R8, R90 ;  /* 0x0000005a08277220 */ /* 0x000fe20000400000 */
        /* <DEDUP_REMOVED lines=16> */
[----:B------:R-:W-:Y:S01]  /*6ae0*/  FFMA.FTZ R13, R36, R11, 0.28857114911079406738 ;  /* 0x3e93bf99240d7423 */ /* 0x000fe2000001000b */
[----:B------:R-:W-:-:S03]  /*6af0*/  FFMA.FTZ R11, R12, R9, 0.48089820146560668945 ;  /* 0x3ef6384a0c0b7423 */ /* 0x000fc60000010009 */
[----:B------:R-:W-:Y:S01]  /*6b00*/  FFMA.FTZ R13, R36, R13, -0.36067417263984680176 ;  /* 0xbeb8aa49240d7423 */ /* 0x000fe2000001000d */
[----:B------:R-:W-:-:S03]  /*6b10*/  FFMA.FTZ R11, R12, R11, -0.72134751081466674805 ;  /* 0xbf38aa3b0c0b7423 */ /* 0x000fc6000001000b */
[----:B------:R-:W-:Y:S01]  /*6b20*/  FFMA.FTZ R13, R36, R13, 0.48089820146560668945 ;  /* 0x3ef6384a240d7423 */ /* 0x000fe2000001000d */
[----:B------:R-:W-:Y:S01]  /*6b30*/  FMUL R11, R12, R11 ;  /* 0x0000000b0c0b7220 */ /* 0x000fe20000400000 */
[----:B------:R-:W-:Y:S02]  /*6b40*/  F2FP.BF16.F32.PACK_AB R9, R93, R10 ;  /* 0x0000000a5d09723e */ /* 0x000fe400000010ff */
[----:B------:R-:W-:Y:S01]  /*6b50*/  FFMA.FTZ R45, R36, R13, -0.72134751081466674805 ;  /* 0xbf38aa3b242d7423 */ /* 0x000fe2000001000d */
[----:B------:R-:W-:Y:S01]  /*6b60*/  FMUL R13, R12, R11 ;  /* 0x0000000b0c0d7220 */ /* 0x000fe20000400000 */
[----:B------:R-:W-:Y:S02]  /*6b70*/  F2FP.BF16.F32.PACK_AB R8, R8, R43 ;  /* 0x0000002b0808723e */ /* 0x000fe400000010ff */
[----:B------:R-:W-:Y:S02]  /*6b80*/  F2FP.BF16.F32.PACK_AB R10, R94, R39 ;  /* 0x000000275e0a723e */ /* 0x000fe400000010ff */
[----:B------:R-:W-:Y:S01]  /*6b90*/  F2FP.BF16.F32.PACK_AB R11, R95, R40 ;  /* 0x000000285f0b723e */ /* 0x000fe200000010ff */
[----:B------:R-:W-:Y:S01]  /*6ba0*/  FMUL R45, R36, R45 ;  /* 0x0000002d242d7220 */ /* 0x000fe20000400000 */
[----:B------:R-:W-:-:S03]  /*6bb0*/  ISETP.GE.U32.AND P2, PT, R2, 0x7f800000, PT ;  /* 0x7f8000000200780c */ /* 0x000fc60003f46070 */
[----:B------:R0:W-:Y:S01]  /*6bc0*/  STSM.16.M88.4 [R34], R8 ;  /* 0x0000000822007844 */ /* 0x0001e20000000200 */
[----:B------:R-:W-:Y:S01]  /*6bd0*/  FMUL R45, R36, R45 ;  /* 0x0000002d242d7220 */ /* 0x000fe20000400000 */
[----:B------:R-:W-:-:S03]  /*6be0*/  FFMA.FTZ R12, R12, 1.4426950216293334961, R13 ;  /* 0x3fb8aa3b0c0c7823 */ /* 0x000fc6000001000d */
[----:B------:R-:W-:-:S04]  /*6bf0*/  FFMA.FTZ R13, R36, 1.4426950216293334961, R45 ;  /* 0x3fb8aa3b240d7823 */ /* 0x000fc8000001002d */
[----:B------:R-:W-:Y:S01]  /*6c00*/  FADD R42, R42, R13 ;  /* 0x0000000d2a2a7221 */ /* 0x000fe20000000000 */
[----:B------:R-:W-:-:S04]  /*6c10*/  @P2 IMAD.MOV.U32 R13, RZ, RZ, 0x7f800000 ;  /* 0x7f800000ff0d2424 */ /* 0x000fc800078e00ff */
[----:B------:R-:W-:Y:S01]  /*6c20*/  @P2 FFMA.FTZ R42, R2, R13, +INF ;  /* 0x7f800000022a2423 */ /* 0x000fe2000001000d */
[----:B0-----:R-:W-:Y:S02]  /*6c30*/  LOP3.LUT R8, R121, 0x1ff, RZ, 0xc0, !PT ;  /* 0x000001ff79087812 */ /* 0x001fe400078ec0ff */
[----:B------:R-:W-:Y:S02]  /*6c40*/  F2FP.BF16.F32.PACK_AB R13, R101, R52 ;  /* 0x00000034650d723e */ /* 0x000fe400000010ff */
[----:B------:R-:W-:Y:S01]  /*6c50*/  LEA R52, R8, UR29, 0x4 ;  /* 0x0000001d08347c11 */ /* 0x000fe2000f8e20ff */
[----:B------:R-:W-:Y:S01]  /*6c60*/  BAR.SYNC.DEFER_BLOCKING 0x0 ;  /* 0x0000000000007b1d */ /* 0x000fe20000010000 */
[----:B------:R-:W-:Y:S01]  /*6c70*/  ISETP.GE.U32.AND P1, PT, R3, 0x7f800000, PT ;  /* 0x7f8000000300780c */ /* 0x000fe20003f26070 */
[----:B------:R-:W-:Y:S01]  /*6c80*/  FADD R41, R41, R12 ;  /* 0x0000000c29297221 */ /* 0x000fe20000000000 */
[----:B------:R-:W-:-:S03]  /*6c90*/  F2FP.BF16.F32.PACK_AB R14, R14, R17 ;  /* 0x000000110e0e723e */ /* 0x000fc600000010ff */
[----:B------:R-:W0:Y:S08]  /*6ca0*/  LDS.128 R8, [R52] ;  /* 0x0000000034087984 */ /* 0x000e300000000c00 */
[----:B------:R-:W-:Y:S01]  /*6cb0*/  @P1 IMAD.MOV.U32 R12, RZ, RZ, 0x7f800000 ;  /* 0x7f800000ff0c1424 */ /* 0x000fe200078e00ff */
[----:B------:R-:W-:-:S03]  /*6cc0*/  F2FP.BF16.F32.PACK_AB R15, R15, R16 ;  /* 0x000000100f0f723e */ /* 0x000fc600000010ff */
[----:B------:R-:W-:Y:S01]  /*6cd0*/  @P1 FFMA.FTZ R41, R3, R12, +INF ;  /* 0x7f80000003291423 */ /* 0x000fe2000001000c */
[----:B------:R-:W-:Y:S01]  /*6ce0*/  F2FP.BF16.F32.PACK_AB R12, R100, R51 ;  /* 0x00000033640c723e */ /* 0x000fe200000010ff */
[----:B------:R-:W-:Y:S01]  /*6cf0*/  BAR.SYNC.DEFER_BLOCKING 0x0 ;  /* 0x0000000000007b1d */ /* 0x000fe20000010000 */
[----:B------:R-:W-:-:S04]  /*6d00*/  IMAD R7, R6, 0x2, R57 ;  /* 0x0000000206077824 */ /* 0x000fc800078e0239 */
[C---:B------:R-:W-:Y:S01]  /*6d10*/  IMAD R32, R6.reuse, 0x2, R7 ;  /* 0x0000000206207824 */ /* 0x040fe200078e0207 */
[----:B------:R-:W-:Y:S02]  /*6d20*/  STSM.16.M88.4 [R34], R12 ;  /* 0x0000000c22007844 */ /* 0x000fe40000000200 */
[----:B------:R-:W-:Y:S01]  /*6d30*/  BAR.SYNC.DEFER_BLOCKING 0x0 ;  /* 0x0000000000007b1d */ /* 0x000fe20000010000 */
[----:B------:R-:W-:-:S04]  /*6d40*/  IMAD R31, R6, 0x2, R32 ;  /* 0x00000002061f7824 */ /* 0x000fc800078e0220 */
[----:B------:R-:W-:-:S04]  /*6d50*/  IMAD R56, R6, 0x2, R31 ;  /* 0x0000000206387824 */ /* 0x000fc800078e021f */
[----:B------:R-:W-:-:S04]  /*6d60*/  IMAD R55, R6, 0x2, R56 ;  /* 0x0000000206377824 */ /* 0x000fc800078e0238 */
[C---:B------:R-:W-:Y:S01]  /*6d70*/  IMAD R37, R6.reuse, 0x2, R55 ;  /* 0x0000000206257824 */ /* 0x040fe200078e0237 */
[----:B------:R-:W1:Y:S03]  /*6d80*/  LDS.128 R12, [R52] ;  /* 0x00000000340c7984 */ /* 0x000e660000000c00 */
[----:B------:R-:W-:-:S04]  /*6d90*/  IMAD R33, R6, 0x2, R37 ;  /* 0x0000000206217824 */ /* 0x000fc800078e0225 */
[----:B------:R-:W-:Y:S01]  /*6da0*/  IMAD R35, R6, 0x2, R33 ;  /* 0x0000000206237824 */ /* 0x000fe200078e0221 */
[----:B------:R-:W-:-:S03]  /*6db0*/  F2FP.BF16.F32.PACK_AB R16, R108, R65 ;  /* 0x000000416c10723e */ /* 0x000fc600000010ff */
[----:B------:R-:W-:Y:S01]  /*6dc0*/  IMAD R54, R6, 0x2, R35 ;  /* 0x0000000206367824 */ /* 0x000fe200078e0223 */
[----:B------:R-:W-:Y:S02]  /*6dd0*/  F2FP.BF16.F32.PACK_AB R17, R30, R105 ;  /* 0x000000691e11723e */ /* 0x000fe400000010ff */
[----:B------:R-:W-:Y:S02]  /*6de0*/  F2FP.BF16.F32.PACK_AB R18, R18, R21 ;  /* 0x000000151212723e */ /* 0x000fe400000010ff */
[----:B------:R-:W-:Y:S01]  /*6df0*/  F2FP.BF16.F32.PACK_AB R19, R19, R20 ;  /* 0x000000141313723e */ /* 0x000fe200000010ff */
[----:B------:R-:W-:Y:S01]  /*6e00*/  BAR.SYNC.DEFER_BLOCKING 0x0 ;  /* 0x0000000000007b1d */ /* 0x000fe20000010000 */
[----:B------:R-:W-:-:S04]  /*6e10*/  IMAD R53, R6, 0x2, R54 ;  /* 0x0000000206357824 */ /* 0x000fc800078e0236 */
[----:B------:R-:W-:-:S04]  /*6e20*/  IMAD R48, R6, 0x2, R53 ;  /* 0x0000000206307824 */ /* 0x000fc800078e0235 */
[----:B------:R-:W-:-:S04]  /*6e30*/  IMAD R47, R6, 0x2, R48 ;  /* 0x00000002062f7824 */ /* 0x000fc800078e0230 */
[C---:B------:R-:W-:Y:S01]  /*6e40*/  IMAD R44, R6.reuse, 0x2, R47 ;  /* 0x00000002062c7824 */ /* 0x040fe200078e022f */
[----:B------:R-:W-:Y:S01]  /*6e50*/  STSM.16.M88.4 [R34], R16 ;  /* 0x0000001022007844 */ /* 0x000fe20000000200 */
[----:B------:R-:W-:Y:S02]  /*6e60*/  BAR.SYNC.DEFER_BLOCKING 0x0 ;  /* 0x0000000000007b1d */ /* 0x000fe40000010000 */
[----:B------:R-:W-:Y:S01]  /*6e70*/  IMAD R43, R6, 0x2, R44 ;  /* 0x00000002062b7824 */ /* 0x000fe200078e022c */
[----:B------:R-:W-:-:S03]  /*6e80*/  FSETP.NEU.AND P0, PT, R3, RZ, PT ;  /* 0x000000ff0300720b */ /* 0x000fc60003f0d000 */
[----:B------:R-:W-:Y:S01]  /*6e90*/  IMAD R38, R6, 0x2, R43 ;  /* 0x0000000206267824 */ /* 0x000fe200078e022b */
[----:B------:R-:W-:Y:S02]  /*6ea0*/  FSETP.NEU.AND P1, PT, R2, RZ, PT ;  /* 0x000000ff0200720b */ /* 0x000fe40003f2d000 */
[----:B------:R-:W2:Y:S01]  /*6eb0*/  LDC.64 R2, c[0x0][0x228] ;  /* 0x00008a00ff027b82 */ /* 0x000ea20000000a00 */
[----:B------:R-:W-:-:S04]  /*6ec0*/  IMAD R39, R6, 0x2, R38 ;  /* 0x0000000206277824 */ /* 0x000fc800078e0226 */
[----:B------:R-:W-:Y:S01]  /*6ed0*/  IMAD R40, R6, 0x2, R39 ;  /* 0x0000000206287824 */ /* 0x000fe200078e0227 */
[----:B----4-:R-:W-:-:S03]  /*6ee0*/  PRMT R120, R121, 0x6540, R120 ;  /* 0x0000654079787816 */ /* 0x010fc60000000078 */
[C---:B------:R-:W-:Y:S01]  /*6ef0*/  IMAD R45, R6.reuse, 0x2, R40 ;  /* 0x00000002062d7824 */ /* 0x040fe200078e0228 */
[----:B------:R-:W3:Y:S03]  /*6f00*/  LDS.128 R16, [R52] ;  /* 0x0000000034107984 */ /* 0x000ee60000000c00 */
[----:B------:R-:W-:Y:S01]  /*6f10*/  IMAD R46, R6, 0x2, R45 ;  /* 0x00000002062e7824 */ /* 0x000fe200078e022d */
[----:B------:R-:W-:Y:S01]  /*6f20*/  UIMAD UR4, UR28, UR4, URZ ;  /* 0x000000041c0472a4 */ /* 0x000fe2000f8e023f */
[----:B------:R-:W-:Y:S02]  /*6f30*/  IMAD R36, R120, UR5, RZ ;  /* 0x0000000578247c24 */ /* 0x000fe4000f8e02ff */
[----:B------:R-:W-:Y:S01]  /*6f40*/  IMAD R49, R6, 0x2, R46 ;  /* 0x0000000206317824 */ /* 0x000fe200078e022e */
[----:B------:R-:W-:Y:S01]  /*6f50*/  USHF.L.U32 UR5, UR4, 0x1, URZ ;  /* 0x0000000104057899 */ /* 0x000fe2000800063f */
[----:B------:R-:W-:-:S02]  /*6f60*/  IMAD.SHL.U32 R21, R36, 0x2, RZ ;  /* 0x0000000224157824 */ /* 0x000fc400078e00ff */
[----:B------:R-:W-:Y:S01]  /*6f70*/  IMAD R50, R6, 0x2, R49 ;  /* 0x0000000206327824 */ /* 0x000fe200078e0231 */
[----:B------:R-:W-:Y:S01]  /*6f80*/  F2FP.BF16.F32.PACK_AB R20, R28, R63 ;  /* 0x0000003f1c14723e */ /* 0x000fe200000010ff */
[----:B------:R-:W-:Y:S01]  /*6f90*/  BAR.SYNC.DEFER_BLOCKING 0x0 ;  /* 0x0000000000007b1d */ /* 0x000fe20000010000 */
[----:B--2---:R-:W-:Y:S01]  /*6fa0*/  IADD3 R64, P2, P3, R21, UR5, R2 ;  /* 0x0000000515407c10 */ /* 0x004fe2000fb5e002 */
[----:B------:R-:W-:Y:S01]  /*6fb0*/  IMAD R51, R6, 0x2, R50 ;  /* 0x0000000206337824 */ /* 0x000fe200078e0232 */
[----:B------:R-:W-:Y:S02]  /*6fc0*/  F2FP.BF16.F32.PACK_AB R21, R26, R59 ;  /* 0x0000003b1a15723e */ /* 0x000fe400000010ff */
[----:B------:R-:W-:Y:S02]  /*6fd0*/  F2FP.BF16.F32.PACK_AB R22, R22, R29 ;  /* 0x0000001d1616723e */ /* 0x000fe400000010ff */
[----:B------:R-:W-:Y:S01]  /*6fe0*/  F2FP.BF16.F32.PACK_AB R23, R23, R24 ;  /* 0x000000181717723e */ /* 0x000fe200000010ff */
[----:B------:R-:W-:-:S04]  /*6ff0*/  IMAD R60, R6, 0x2, R51 ;  /* 0x00000002063c7824 */ /* 0x000fc800078e0233 */
[----:B------:R-:W-:Y:S01]  /*7000*/  IMAD R61, R6, 0x2, R60 ;  /* 0x00000002063d7824 */ /* 0x000fe200078e023c */
[----:B------:R-:W-:-:S03]  /*7010*/  UIMAD.WIDE UR4, UR4, 0x2, URZ ;  /* 0x00000002040478a5 */ /* 0x000fc6000f8e023f */
[----:B------:R-:W-:Y:S01]  /*7020*/  IMAD R65, R6, 0x2, R61 ;  /* 0x0000000206417824 */ /* 0x000fe200078e023d */
[----:B------:R2:W-:Y:S01]  /*7030*/  STSM.16.M88.4 [R34], R20 ;  /* 0x0000001422007844 */ /* 0x0005e20000000200 */
[----:B------:R-:W-:Y:S01]  /*7040*/  IMAD.HI R36, R36, 0x2, RZ ;  /* 0x0000000224247827 */ /* 0x000fe200078e02ff */
[----:B------:R-:W-:Y:S03]  /*7050*/  BAR.SYNC.DEFER_BLOCKING 0x0 ;  /* 0x0000000000007b1d */ /* 0x000fe60000010000 */
[----:B------:R-:W-:Y:S01]  /*7060*/  IMAD R71, R6, 0x2, R65 ;  /* 0x0000000206477824 */ /* 0x000fe200078e0241 */
[----:B------:R-:W-:Y:S02]  /*7070*/  IADD3.X R78, R36, UR5, R3, P2, P3 ;  /* 0x00000005244e7c10 */ /* 0x000fe400097e6403 */
[-C--:B------:R-:W-:Y:S01]  /*7080*/  LEA R28, P2, R25, R64.reuse, 0x1 ;  /* 0x00000040191c7211 */ /* 0x080fe200078408ff */
[C---:B------:R-:W-:Y:S01]  /*7090*/  IMAD R79, R6.reuse, 0x2, R71 ;  /* 0x00000002064f7824 */ /* 0x040fe200078e0247 */
[-C--:B------:R-:W-:Y:S01]  /*70a0*/  LEA R26, P4, R27, R64.reuse, 0x1 ;  /* 0x000000401b1a7211 */ /* 0x080fe200078808ff */
[----:B------:R-:W-:Y:S01]  /*70b0*/  ULDC UR4, c[0x0][0x27c] ;  /* 0x00009f0000047ab9 */ /* 0x000fe20000000800 */
[----:B------:R-:W-:Y:S01]  /*70c0*/  LEA R24, P3, R57, R64, 0x1 ;  /* 0x0000004039187211 */ /* 0x000fe200078608ff */
[----:B------:R-:W-:Y:S01]  /*70d0*/  IMAD R83, R6, 0x2, R79 ;  /* 0x0000000206537824 */ /* 0x000fe200078e024f */
[----:B------:R-:W-:-:S02]  /*70e0*/  LEA.HI.X.SX32 R29, R25, R78, 0x1, P2 ;  /* 0x0000004e191d7211 */ /* 0x000fc400010f0eff */
[-C--:B------:R-:W-:Y:S01]  /*70f0*/  LEA.HI.X.SX32 R27, R27, R78.reuse, 0x1, P4 ;  /* 0x0000004e1b1b7211 */ /* 0x080fe200020f0eff */
[----:B------:R-:W-:Y:S01]  /*7100*/  IMAD R91, R6, 0x2, R83 ;  /* 0x00000002065b7824 */ /* 0x000fe200078e0253 */
[----:B------:R-:W-:Y:S02]  /*7110*/  LEA.HI.X.SX32 R25, R57, R78, 0x1, P3 ;  /* 0x0000004e39197211 */ /* 0x000fe400018f0eff */
[CC--:B------:R-:W-:Y:S02]  /*7120*/  LEA R2, P6, R7.reuse, R64.reuse, 0x1 ;  /* 0x0000004007027211 */ /* 0x0c0fe400078c08ff */
[C---:B------:R-:W-:Y:S02]  /*7130*/  LEA R6, P5, R32.reuse, R64, 0x1 ;  /* 0x0000004020067211 */ /* 0x040fe400078a08ff */
[-C--:B------:R-:W-:Y:S01]  /*7140*/  LEA.HI.X.SX32 R3, R7, R78.reuse, 0x1, P6 ;  /* 0x0000004e07037211 */ /* 0x080fe200030f0eff */
[----:B0-----:R0:W-:Y:S01]  /*7150*/  STG.E.U16 desc[UR32][R28.64], R8 ;  /* 0x000000081c007986 */ /* 0x0011e2000c101520 */
[----:B------:R-:W-:-:S03]  /*7160*/  LEA.HI.X.SX32 R7, R32, R78, 0x1, P5 ;  /* 0x0000004e20077211 */ /* 0x000fc600028f0eff */
[----:B------:R4:W-:Y:S01]  /*7170*/  STG.E.U16 desc[UR32][R26.64], R9 ;  /* 0x000000091a007986 */ /* 0x0009e2000c101520 */
[----:B------:R-:W-:-:S03]  /*7180*/  LEA R32, P5, R33, R64, 0x1 ;  /* 0x0000004021207211 */ /* 0x000fc600078a08ff */
[----:B------:R-:W-:Y:S01]  /*7190*/  STG.E.U16 desc[UR32][R24.64], R10 ;  /* 0x0000000a18007986 */ /* 0x000fe2000c101520 */
[----:B--2---:R-:W-:-:S03]  /*71a0*/  LEA R20, P4, R56, R64, 0x1 ;  /* 0x0000004038147211 */ /* 0x004fc600078808ff */
[----:B------:R-:W2:Y:S01]  /*71b0*/  LDS.128 R24, [R52] ;  /* 0x0000000034187984 */ /* 0x000ea20000000c00 */
[-C--:B------:R-:W-:Y:S02]  /*71c0*/  LEA.HI.X.SX32 R33, R33, R78.reuse, 0x1, P5 ;  /* 0x0000004e21217211 */ /* 0x080fe400028f0eff */
[----:B------:R-:W-:Y:S02]  /*71d0*/  LEA.HI.X.SX32 R21, R56, R78, 0x1, P4 ;  /* 0x0000004e38157211 */ /* 0x000fe400020f0eff */
[-C--:B------:R-:W-:Y:S02]  /*71e0*/  LEA R66, P5, R47, R64.reuse, 0x1 ;  /* 0x000000402f427211 */ /* 0x080fe400078a08ff */
[-C--:B------:R-:W-:Y:S02]  /*71f0*/  LEA R56, P4, R54, R64.reuse, 0x1 ;  /* 0x0000004036387211 */ /* 0x080fe400078808ff */
[----:B------:R-:W-:Y:S02]  /*7200*/  LEA R22, P3, R55, R64, 0x1 ;  /* 0x0000004037167211 */ /* 0x000fe400078608ff */
[----:B------:R-:W-:-:S02]  /*7210*/  LEA.HI.X.SX32 R67, R47, R78, 0x1, P5 ;  /* 0x0000004e2f437211 */ /* 0x000fc400028f0eff */
[----:B------:R-:W-:Y:S02]  /*7220*/  LEA.HI.X.SX32 R57, R54, R78, 0x1, P4 ;  /* 0x0000004e36397211 */ /* 0x000fe400020f0eff */
[-C--:B------:R-:W-:Y:S02]  /*7230*/  LEA R76, P5, R40, R64.reuse, 0x1 ;  /* 0x00000040284c7211 */ /* 0x080fe400078a08ff */
[----:B------:R-:W-:Y:S02]  /*7240*/  LEA R30, P2, R31, R64, 0x1 ;  /* 0x000000401f1e7211 */ /* 0x000fe400078408ff */
[----:B------:R-:W-:Y:S02]  /*7250*/  LEA.HI.X.SX32 R23, R55, R78, 0x1, P3 ;  /* 0x0000004e37177211 */ /* 0x000fe400018f0eff */
[-C--:B------:R-:W-:Y:S02]  /*7260*/  LEA R54, P4, R43, R64.reuse, 0x1 ;  /* 0x000000402b367211 */ /* 0x080fe400078808ff */
[----:B------:R-:W-:-:S02]  /*7270*/  LEA R58, P3, R53, R64, 0x1 ;  /* 0x00000040353a7211 */ /* 0x000fc400078608ff */
[----:B------:R-:W-:Y:S02]  /*7280*/  LEA R36, P6, R37, R64, 0x1 ;  /* 0x0000004025247211 */ /* 0x000fe400078c08ff */
[-C--:B------:R-:W-:Y:S02]  /*7290*/  LEA.HI.X.SX32 R77, R40, R78.reuse, 0x1, P5 ;  /* 0x0000004e284d7211 */ /* 0x080fe400028f0eff */
[----:B0-----:R-:W-:Y:S02]  /*72a0*/  PRMT R29, R8, 0x7632, R29 ;  /* 0x00007632081d7816 */ /* 0x001fe4000000001d */
[-C--:B------:R-:W-:Y:S02]  /*72b0*/  LEA.HI.X.SX32 R31, R31, R78.reuse, 0x1, P2 ;  /* 0x0000004e1f1f7211 */ /* 0x080fe400010f0eff */
[----:B------:R-:W-:Y:S02]  /*72c0*/  LEA.HI.X.SX32 R55, R43, R78, 0x1, P4 ;  /* 0x0000004e2b377211 */ /* 0x000fe400020f0eff */
[----:B------:R-:W-:-:S02]  /*72d0*/  PRMT R40, R9, 0x7632, R40 ;  /* 0x0000763209287816 */ /* 0x000fc40000000028 */
[----:B------:R-:W-:Y:S01]  /*72e0*/  LEA.HI.X.SX32 R59, R53, R78, 0x1, P3 ;  /* 0x0000004e353b7211 */ /* 0x000fe200018f0eff */
[----:B------:R1:W-:Y:S01]  /*72f0*/  STG.E.U16 desc[UR32][R2.64], R11 ;  /* 0x0000000b02007986 */ /* 0x0003e2000c101520 */
[----:B------:R-:W-:Y:S01]  /*7300*/  PRMT R43, R10, 0x7632, R43 ;  /* 0x000076320a2b7816 */ /* 0x000fe2000000002b */
[----:B----4-:R-:W0:Y:S01]  /*7310*/  LDC.64 R8, c[0x0][0x230] ;  /* 0x00008c00ff087b82 */ /* 0x010e220000000a00 */
[----:B------:R-:W-:Y:S02]  /*7320*/  LEA R34, P2, R35, R64, 0x1 ;  /* 0x0000004023227211 */ /* 0x000fe400078408ff */
[----:B------:R-:W-:Y:S01]  /*7330*/  PRMT R53, R11, 0x7632, R53 ;  /* 0x000076320b357816 */ /* 0x000fe20000000035 */
[----:B------:R-:W-:Y:S01]  /*7340*/  STG.E.U16 desc[UR32][R6.64], R29 ;  /* 0x0000001d06007986 */ /* 0x000fe2000c101520 */
[----:B------:R-:W-:Y:S02]  /*7350*/  LEA.HI.X.SX32 R37, R37, R78, 0x1, P6 ;  /* 0x0000004e25257211 */ /* 0x000fe400030f0eff */
[----:B------:R-:W-:Y:S01]  /*7360*/  LEA R62, P6, R48, R64, 0x1 ;  /* 0x00000040303e7211 */ /* 0x000fe200078c08ff */
[----:B------:R4:W-:Y:S01]  /*7370*/  STG.E.U16 desc[UR32][R30.64], R40 ;  /* 0x000000281e007986 */ /* 0x0009e2000c101520 */
[----:B------:R-:W-:-:S02]  /*7380*/  LEA.HI.X.SX32 R35, R35, R78, 0x1, P2 ;  /* 0x0000004e23237211 */ /* 0x000fc400010f0eff */
[----:B------:R-:W-:Y:S01]  /*7390*/  LEA R68, P2, R44, R64, 0x1 ;  /* 0x000000402c447211 */ /* 0x000fe200078408ff */
[----:B------:R-:W-:Y:S01]  /*73a0*/  STG.E.U16 desc[UR32][R20.64], R43 ;  /* 0x0000002b14007986 */ /* 0x000fe2000c101520 */
[----:B-1----:R-:W-:-:S03]  /*73b0*/  PRMT R3, R12, 0x7632, R3 ;  /* 0x000076320c037816 */ /* 0x002fc60000000003 */
[----:B------:R-:W-:Y:S01]  /*73c0*/  STG.E.U16 desc[UR32][R22.64], R53 ;  /* 0x0000003516007986 */ /* 0x000fe2000c101520 */
[----:B------:R-:W-:Y:S02]  /*73d0*/  LEA R72, P3, R38, R64, 0x1 ;  /* 0x0000004026487211 */ /* 0x000fe400078608ff */
[----:B------:R-:W-:Y:S01]  /*73e0*/  LEA.HI.X.SX32 R63, R48, R78, 0x1, P6 ;  /* 0x0000004e303f7211 */ /* 0x000fe200030f0eff */
[----:B------:R-:W-:Y:S01]  /*73f0*/  STG.E.U16 desc[UR32][R36.64], R12 ;  /* 0x0000000c24007986 */ /* 0x000fe2000c101520 */
[----:B----4-:R-:W-:Y:S02]  /*7400*/  PRMT R31, R13, 0x7632, R31 ;  /* 0x000076320d1f7816 */ /* 0x010fe4000000001f */
[----:B------:R-:W-:Y:S01]  /*7410*/  LEA R74, P6, R39, R64, 0x1 ;  /* 0x00000040274a7211 */ /* 0x000fe200078c08ff */
[----:B------:R1:W-:Y:S01]  /*7420*/  STG.E.U16 desc[UR32][R32.64], R13 ;  /* 0x0000000d20007986 */ /* 0x0003e2000c101520 */
[----:B------:R-:W-:Y:S02]  /*7430*/  LEA.HI.X.SX32 R69, R44, R78, 0x1, P2 ;  /* 0x0000004e2c457211 */ /* 0x000fe400010f0eff */
[----:B------:R-:W-:Y:S01]  /*7440*/  PRMT R2, R15, 0x7632, R2 ;  /* 0x000076320f027816 */ /* 0x000fe20000000002 */
[----:B------:R4:W-:Y:S01]  /*7450*/  STG.E.U16 desc[UR32][R34.64], R14 ;  /* 0x0000000e22007986 */ /* 0x0009e2000c101520 */
[----:B------:R-:W-:-:S02]  /*7460*/  LEA R44, P2, R45, R64, 0x1 ;  /* 0x000000402d2c7211 */ /* 0x000fc400078408ff */
[----:B------:R-:W-:Y:S01]  /*7470*/  LEA R80, P4, R46, R64, 0x1 ;  /* 0x000000402e507211 */ /* 0x000fe200078808ff */
[----:B------:R-:W-:Y:S01]  /*7480*/  STG.E.U16 desc[UR32][R56.64], R15 ;  /* 0x0000000f38007986 */ /* 0x000fe2000c101520 */
[----:B------:R-:W-:Y:S02]  /*7490*/  LEA.HI.X.SX32 R73, R38, R78, 0x1, P3 ;  /* 0x0000004e26497211 */ /* 0x000fe400018f0eff */
[----:B-1----:R-:W-:Y:S01]  /*74a0*/  PRMT R33, R14, 0x7632, R33 ;  /* 0x000076320e217816 */ /* 0x002fe20000000021 */
[----:B------:R-:W-:Y:S01]  /*74b0*/  STG.E.U16 desc[UR32][R58.64], R3 ;  /* 0x000000033a007986 */ /* 0x000fe2000c101520 */
[----:B------:R-:W-:Y:S02]  /*74c0*/  LEA R38, P3, R49, R64, 0x1 ;  /* 0x0000004031267211 */ /* 0x000fe400078608ff */
[----:B------:R-:W-:Y:S01]  /*74d0*/  LEA.HI.X.SX32 R75, R39, R78, 0x1, P6 ;  /* 0x0000004e274b7211 */ /* 0x000fe200030f0eff */
[----:B------:R-:W-:Y:S01]  /*74e0*/  STG.E.U16 desc[UR32][R62.64], R31 ;  /* 0x0000001f3e007986 */ /* 0x000fe2000c101520 */
[----:B------:R-:W-:-:S02]  /*74f0*/  LEA R48, P6, R50, R64, 0x1 ;  /* 0x0000004032307211 */ /* 0x000fc400078c08ff */
[----:B------:R-:W-:Y:S01]  /*7500*/  LEA R84, P5, R51, R64, 0x1 ;  /* 0x0000004033547211 */ /* 0x000fe200078a08ff */
[----:B------:R-:W-:Y:S01]  /*7510*/  STG.E.U16 desc[UR32][R66.64], R33 ;  /* 0x0000002142007986 */ /* 0x000fe2000c101520 */
[----:B------:R-:W-:Y:S02]  /*7520*/  LEA.HI.X.SX32 R45, R45, R78, 0x1, P2 ;  /* 0x0000004e2d2d7211 */ /* 0x000fe400010f0eff */
[----:B---3--:R-:W-:Y:S01]  /*7530*/  PRMT R22, R16, 0x7632, R22 ;  /* 0x0000763210167816 */ /* 0x008fe20000000016 */
[----:B------:R1:W-:Y:S01]  /*7540*/  STG.E.U16 desc[UR32][R68.64], R2 ;  /* 0x0000000244007986 */ /* 0x0003e2000c101520 */
[----:B------:R-:W-:Y:S02]  /*7550*/  LEA R86, P2, R60, R64, 0x1 ;  /* 0x000000403c567211 */ /* 0x000fe400078408ff */
[----:B------:R-:W-:Y:S01]  /*7560*/  LEA.HI.X.SX32 R81, R46, R78, 0x1, P4 ;  /* 0x0000004e2e517211 */ /* 0x000fe200020f0eff */
[----:B------:R-:W-:Y:S01]  /*7570*/  STG.E.U16 desc[UR32][R54.64], R16 ;  /* 0x0000001036007986 */ /* 0x000fe2000c101520 */
[----:B------:R-:W-:-:S02]  /*7580*/  PRMT R40, R17, 0x7632, R40 ;  /* 0x0000763211287816 */ /* 0x000fc40000000028 */
[----:B------:R-:W-:Y:S01]  /*7590*/  LEA R88, P4, R61, R64, 0x1 ;  /* 0x000000403d587211 */ /* 0x000fe200078808ff */
[----:B------:R-:W-:Y:S01]  /*75a0*/  STG.E.U16 desc[UR32][R72.64], R17 ;  /* 0x0000001148007986 */ /* 0x000fe2000c101520 */
[----:B------:R-:W-:Y:S02]  /*75b0*/  LEA.HI.X.SX32 R39, R49, R78, 0x1, P3 ;  /* 0x0000004e31277211 */ /* 0x000fe400018f0eff */
[----:B------:R-:W-:Y:S01]  /*75c0*/  PRMT R6, R18, 0x7632, R6 ;  /* 0x0000763212067816 */ /* 0x000fe20000000006 */
[----:B------:R-:W-:Y:S01]  /*75d0*/  STG.E.U16 desc[UR32][R74.64], R18 ;  /* 0x000000124a007986 */ /* 0x000fe2000c101520 */
[----:B------:R-:W-:Y:S02]  /*75e0*/  LEA R46, P3, R65, R64, 0x1 ;  /* 0x00000040412e7211 */ /* 0x000fe400078608ff */
[----:B------:R-:W-:Y:S01]  /*75f0*/  LEA.HI.X.SX32 R49, R50, R78, 0x1, P6 ;  /* 0x0000004e32317211 */ /* 0x000fe200030f0eff */
[----:B------:R-:W-:Y:S01]  /*7600*/  STG.E.U16 desc[UR32][R76.64], R19 ;  /* 0x000000134c007986 */ /* 0x000fe2000c101520 */
[----:B------:R-:W-:-:S02]  /*7610*/  PRMT R7, R19, 0x7632, R7 ;  /* 0x0000763213077816 */ /* 0x000fc40000000007 */
[----:B------:R-:W-:Y:S01]  /*7620*/  LEA R50, P6, R71, R64, 0x1 ;  /* 0x0000004047327211 */ /* 0x000fe200078c08ff */
[----:B------:R-:W-:Y:S01]  /*7630*/  STG.E.U16 desc[UR32][R44.64], R22 ;  /* 0x000000162c007986 */ /* 0x000fe2000c101520 */
[----:B------:R-:W-:Y:S02]  /*7640*/  LEA.HI.X.SX32 R85, R51, R78, 0x1, P5 ;  /* 0x0000004e33557211 */ /* 0x000fe400028f0eff */
[----:B------:R-:W-:Y:S01]  /*7650*/  LEA R70, P5, R79, R64, 0x1 ;  /* 0x000000404f467211 */ /* 0x000fe200078a08ff */
[----:B------:R-:W-:Y:S01]  /*7660*/  STG.E.U16 desc[UR32][R80.64], R40 ;  /* 0x0000002850007986 */ /* 0x000fe2000c101520 */
[----:B------:R-:W-:Y:S02]  /*7670*/  LEA.HI.X.SX32 R87, R60, R78, 0x1, P2 ;  /* 0x0000004e3c577211 */ /* 0x000fe400010f0eff */
[----:B------:R-:W-:Y:S01]  /*7680*/  LEA R60, P2, R83, R64, 0x1 ;  /* 0x00000040533c7211 */ /* 0x000fe200078408ff */
[----:B------:R3:W-:Y:S01]  /*7690*/  STG.E.U16 desc[UR32][R38.64], R6 ;  /* 0x0000000626007986 */ /* 0x0007e2000c101520 */
[----:B------:R-:W-:-:S02]  /*76a0*/  LEA.HI.X.SX32 R89, R61, R78, 0x1, P4 ;  /* 0x0000004e3d597211 */ /* 0x000fc400020f0eff */
[----:B------:R-:W-:Y:S01]  /*76b0*/  LEA R64, P4, R91, R64, 0x1 ;  /* 0x000000405b407211 */ /* 0x000fe200078808ff */
[----:B------:R0:W-:Y:S01]  /*76c0*/  STG.E.U16 desc[UR32][R48.64], R7 ;  /* 0x0000000730007986 */ /* 0x0001e2000c101520 */
[-C--:B------:R-:W-:Y:S02]  /*76d0*/  LEA.HI.X.SX32 R47, R65, R78.reuse, 0x1, P3 ;  /* 0x0000004e412f7211 */ /* 0x080fe400018f0eff */
[-C--:B------:R-:W-:Y:S01]  /*76e0*/  LEA.HI.X.SX32 R51, R71, R78.reuse, 0x1, P6 ;  /* 0x0000004e47337211 */ /* 0x080fe200030f0eff */
[----:B--2---:R2:W-:Y:S01]  /*76f0*/  STG.E.U16 desc[UR32][R84.64], R24 ;  /* 0x0000001854007986 */ /* 0x0045e2000c101520 */
[----:B------:R-:W-:Y:S02]  /*7700*/  PRMT R11, R24, 0x7632, R11 ;  /* 0x00007632180b7816 */ /* 0x000fe4000000000b */
[----:B------:R-:W-:Y:S01]  /*7710*/  LEA.HI.X.SX32 R71, R79, R78, 0x1, P5 ;  /* 0x0000004e4f477211 */ /* 0x000fe200028f0eff */
[----:B------:R2:W-:Y:S01]  /*7720*/  STG.E.U16 desc[UR32][R86.64], R25 ;  /* 0x0000001956007986 */ /* 0x0005e2000c101520 */
[----:B----4-:R-:W-:-:S02]  /*7730*/  PRMT R35, R25, 0x7632, R35 ;  /* 0x0000763219237816 */ /* 0x010fc40000000023 */
[-C--:B------:R-:W-:Y:S01]  /*7740*/  LEA.HI.X.SX32 R61, R83, R78.reuse, 0x1, P2 ;  /* 0x0000004e533d7211 */ /* 0x080fe200010f0eff */
[----:B------:R2:W-:Y:S01]  /*7750*/  STG.E.U16 desc[UR32][R88.64], R26 ;  /* 0x0000001a58007986 */ /* 0x0005e2000c101520 */
[----:B------:R-:W-:Y:S02]  /*7760*/  PRMT R30, R26, 0x7632, R30 ;  /* 0x000076321a1e7816 */ /* 0x000fe4000000001e */
[----:B------:R-:W-:Y:S01]  /*7770*/  LEA.HI.X.SX32 R65, R91, R78, 0x1, P4 ;  /* 0x0000004e5b417211 */ /* 0x000fe200020f0eff */
[----:B------:R2:W-:Y:S01]  /*7780*/  STG.E.U16 desc[UR32][R46.64], R27 ;  /* 0x0000001b2e007986 */ /* 0x0005e2000c101520 */
[----:B------:R-:W-:-:S03]  /*7790*/  PRMT R32, R27, 0x7632, R32 ;  /* 0x000076321b207816 */ /* 0x000fc60000000020 */
[----:B------:R2:W-:Y:S04]  /*77a0*/  STG.E.U16 desc[UR32][R50.64], R11 ;  /* 0x0000000b32007986 */ /* 0x0005e8000c101520 */
[----:B------:R2:W-:Y:S04]  /*77b0*/  STG.E.U16 desc[UR32][R70.64], R35 ;  /* 0x0000002346007986 */ /* 0x0005e8000c101520 */
[----:B------:R2:W-:Y:S04]  /*77c0*/  STG.E.U16 desc[UR32][R60.64], R30 ;  /* 0x0000001e3c007986 */ /* 0x0005e8000c101520 */
[----:B------:R2:W-:Y:S01]  /*77d0*/  STG.E.U16 desc[UR32][R64.64], R32 ;  /* 0x0000002040007986 */ /* 0x0005e2000c101520 */
[----:B-1----:R-:W-:Y:S01]  /*77e0*/  FSEL R2, R41, -INF , P0 ;  /* 0xff80000029027808 */ /* 0x002fe20000000000 */
[----:B------:R-:W-:Y:S01]  /*77f0*/  IMAD.SHL.U32 R10, R121, 0x2, RZ ;  /* 0x00000002790a7824 */ /* 0x000fe200078e00ff */
[----:B------:R-:W-:-:S03]  /*7800*/  FSEL R3, R42, -INF , P1 ;  /* 0xff8000002a037808 */ /* 0x000fc60000800000 */
[----:B---3--:R-:W-:Y:S01]  /*7810*/  FFMA R6, R2, 0.69314718246459960938, R5 ;  /* 0x3f31721802067823 */ /* 0x008fe20000000005 */
[----:B------:R-:W-:Y:S01]  /*7820*/  LOP3.LUT R5, R10, 0x3f8, RZ, 0xc0, !PT ;  /* 0x000003f80a057812 */ /* 0x000fe200078ec0ff */
[----:B0-----:R-:W-:Y:S01]  /*7830*/  FFMA R7, R3, 0.69314718246459960938, R0 ;  /* 0x3f31721803077823 */ /* 0x001fe20000000000 */
[----:B------:R-:W-:Y:S01]  /*7840*/  BAR.SYNC.DEFER_BLOCKING 0x0 ;  /* 0x0000000000007b1d */ /* 0x000fe20000010000 */
[----:B------:R-:W-:Y:S01]  /*7850*/  UIMAD UR4, UR28, UR4, URZ ;  /* 0x000000041c0472a4 */ /* 0x000fe2000f8e023f */
[----:B------:R-:W-:Y:S01]  /*7860*/  LOP3.LUT P2, RZ, R121, 0x100, RZ, 0xc0, !PT ;  /* 0x0000010079ff7812 */ /* 0x000fe2000784c0ff */
[C---:B------:R-:W-:Y:S02]  /*7870*/  IMAD.SHL.U32 R3, R120.reuse, 0x4, RZ ;  /* 0x0000000478037824 */ /* 0x040fe400078e00ff */
[----:B------:R-:W-:Y:S01]  /*7880*/  USHF.L.U32 UR6, UR4, 0x2, URZ ;  /* 0x0000000204067899 */ /* 0x000fe2000800063f */
[----:B------:R2:W-:Y:S01]  /*7890*/  STS.64 [R5+UR29], R6 ;  /* 0x0000000605007988 */ /* 0x0005e20008000a1d */
[----:B------:R-:W-:Y:S01]  /*78a0*/  UIMAD.WIDE UR4, UR4, 0x4, URZ ;  /* 0x00000004040478a5 */ /* 0x000fe2000f8e023f */
[----:B------:R-:W-:Y:S01]  /*78b0*/  IMAD.HI R0, R120, 0x4, RZ ;  /* 0x0000000478007827 */ /* 0x000fe200078e02ff */
[----:B------:R-:W-:Y:S02]  /*78c0*/  BAR.SYNC.DEFER_BLOCKING 0x0 ;  /* 0x0000000000007b1d */ /* 0x000fe40000010000 */
[----:B------:R-:W-:-:S04]  /*78d0*/  IADD3 R2, P0, P1, R3, UR6, R8 ;  /* 0x0000000603027c10 */ /* 0x000fc8000f91e008 */
[----:B------:R-:W-:Y:S01]  /*78e0*/  IADD3.X R3, R0, UR5, R9, P0, P1 ;  /* 0x0000000500037c10 */ /* 0x000fe200087e2409 */
[----:B------:R-:W-:Y:S08]  /*78f0*/  @P2 EXIT ;  /* 0x000000000000294d */ /* 0x000ff00003800000 */
[----:B--2---:R-:W0:Y:S04]  /*7900*/  LDS R5, [R4] ;  /* 0x0000000004057984 */ /* 0x004e280000000800 */
[----:B0-----:R-:W-:Y:S01]  /*7910*/  STG.E desc[UR32][R2.64], R5 ;  /* 0x0000000502007986 */ /* 0x001fe2000c101920 */
[----:B------:R-:W-:Y:S05]  /*7920*/  EXIT ;  /* 0x000000000000794d */ /* 0x000fea0003800000 */
.L_x_2:
[----:B------:R-:W-:-:S00]  /*7930*/  BRA `(.L_x_2) ;  /* 0xfffffffc00fc7947 */ /* 0x000fc0000383ffff */
[----:B------:R-:W-:-:S00]  /*7940*/  NOP ;  /* 0x0000000000007918 */ /* 0x000fc00000000000 */
        /* <DEDUP_REMOVED lines=11> */
.L_x_3:


//--------------------- .nv.global.init           --------------------------
	.section	.nv.global.init,"aw",@progbits
.nv.global.init:
	.type		_$_str,@object
	.size		_$_str,(.L_0 - _$_str)
_$_str:
        /*0000*/ 	.byte	0x5f, 0x5f, 0x43, 0x55, 0x44, 0x41, 0x5f, 0x46, 0x54, 0x5a, 0x00
.L_0:


//--------------------- .nv.shared.attn_fwd       --------------------------
	.section	.nv.shared.attn_fwd,"aw",@nobits
	.sectionflags	@""
	.align	16
	.zero		1024


//--------------------- .nv.shared.reserved.0     --------------------------
	.section	.nv.shared.reserved.0,"aw",@nobits
	.weak		__nv_reservedSMEM_offset_0_alias
	.size		__nv_reservedSMEM_offset_0_alias, 0, 0
	.other		__nv_reservedSMEM_offset_0_alias,@"STO_CUDA_RESERVED_SHARED STV_DEFAULT"
__nv_reservedSMEM_offset_0_alias:
	.zero		0


//--------------------- .nv.constant0.attn_fwd    --------------------------
	.section	.nv.constant0.attn_fwd,"a",@progbits
	.sectionflags	@""
	.align	4
.nv.constant0.attn_fwd:
	.zero		664


//--------------------- SYMBOLS --------------------------

	.type		.nv.reservedSmem.offset0,@object
	.size		.nv.reservedSmem.offset0,0x4
